// auto-generated by cutlass_sweep.fmha — config: {"arch": "sm_90", "direction": "fwd", "dtype": "bf16", "head_dim": 16, "mask": "none", "schedule": "cooperative", "tile_kv": 128, "tile_q": 128}
#include "cutlass/cutlass.h"
#include "cute/tensor.hpp"
#include "cutlass/device_kernel.h"
#include "cutlass/kernel_hardware_info.h"
#include "88_hopper_fmha/collective/fmha_fusion.hpp"
#include "88_hopper_fmha/kernel/fmha_kernel_builder.hpp"

using namespace cute;
using Element = cutlass::bfloat16_t;
using TileShape = Shape<_128, _128, _16>;
using StrideQ = cute::tuple<int, _1, cute::tuple<int, int>>;
using StrideK = cute::tuple<int, _1, cute::tuple<int, int>>;
using StrideV = cute::tuple<int, cute::_1, cute::tuple<int, int>>;

using Kernel = typename cutlass::fmha::kernel::FmhaBuilder<
    Element, float, float,
    TileShape, StrideQ, StrideK, StrideV,
    cutlass::fmha::collective::DefaultFusion,
    cutlass::gemm::KernelTmaWarpSpecializedCooperative
  >::Kernel;

auto* _anchor = &cutlass::device_kernel<Kernel>;


// ===== COMPILED SASS (sm_90a) =====

	.target	sm_90a

	.elftype	@"ET_EXEC"


//--------------------- .note.nv.tkinfo           --------------------------
	.section	.note.nv.tkinfo,"",@"SHT_NOTE"
	.sectionflags	@"SHF_NOTE_NV_TKINFO"
	.tkinfo
        /*0018*/ 	.word	0x00000002
        /*0030*/ 	.string	""
        /*0030*/ 	.string	"ptxas"
        /*0030*/ 	.string	"Cuda compilation tools, release 13.0, V13.0.88"
        /*0030*/ 	.string	"Build cuda_13.0.r13.0/compiler.36424714_0"
        /*0030*/ 	.string	"-arch sm_90a -m 64 "



//--------------------- .note.nv.cuinfo           --------------------------
	.section	.note.nv.cuinfo,"",@"SHT_NOTE"
	.sectionflags	@"SHF_NOTE_NV_CUINFO"
        /*0018*/ 	.short	0x0002
        /*001a*/ 	.short	0x005a
        /*001c*/ 	.short	0x0082
	.zero		2


//--------------------- .nv.info                  --------------------------
	.section	.nv.info,"",@"SHT_CUDA_INFO"
	.align	4


	//----- nvinfo : EIATTR_REGCOUNT
	.align		4
        /*0000*/ 	.byte	0x04, 0x2f
        /*0002*/ 	.short	(.L_15 - .L_14)
	.align		4
.L_14:
        /*0004*/ 	.word	index@(_ZN7cutlass13device_kernelINS_4fmha6kernel28FmhaKernelTmaWarpSpecializedINS1_10collective30FmhaMainloopTmaWarpSpecializedINS_10bfloat16_tEffN4cute5tupleIJNS7_1CILi128EEESA_NS9_ILi16EEEEEENS8_IJiNS9_ILi1EEENS8_IJiiEEEEEESF_SF_NS4_13DefaultFusionEJEEENS4_15FmhaFwdEpilogueIS6_fNS8_IJNS9_ILi64EEESB_SA_EEEEENS2_23IndividualTileSchedulerEJEEEEEvNT_6ParamsE)
        /*0008*/ 	.word	0x000000a8


	//----- nvinfo : EIATTR_FRAME_SIZE
	.align		4
.L_15:
        /*000c*/ 	.byte	0x04, 0x11
        /*000e*/ 	.short	(.L_17 - .L_16)
	.align		4
.L_16:
        /*0010*/ 	.word	index@($__internal_0_$__cuda_sm20_rcp_rn_f32_slowpath)
        /*0014*/ 	.word	0x00000000


	//----- nvinfo : EIATTR_FRAME_SIZE
	.align		4
.L_17:
        /*0018*/ 	.byte	0x04, 0x11
        /*001a*/ 	.short	(.L_19 - .L_18)
	.align		4
.L_18:
        /*001c*/ 	.word	index@(_ZN7cutlass13device_kernelINS_4fmha6kernel28FmhaKernelTmaWarpSpecializedINS1_10collective30FmhaMainloopTmaWarpSpecializedINS_10bfloat16_tEffN4cute5tupleIJNS7_1CILi128EEESA_NS9_ILi16EEEEEENS8_IJiNS9_ILi1EEENS8_IJiiEEEEEESF_SF_NS4_13DefaultFusionEJEEENS4_15FmhaFwdEpilogueIS6_fNS8_IJNS9_ILi64EEESB_SA_EEEEENS2_23IndividualTileSchedulerEJEEEEEvNT_6ParamsE)
        /*0020*/ 	.word	0x00000000


	//----- nvinfo : EIATTR_MIN_STACK_SIZE
	.align		4
.L_19:
        /*0024*/ 	.byte	0x04, 0x12
        /*0026*/ 	.short	(.L_21 - .L_20)
	.align		4
.L_20:
        /*0028*/ 	.word	index@(_ZN7cutlass13device_kernelINS_4fmha6kernel28FmhaKernelTmaWarpSpecializedINS1_10collective30FmhaMainloopTmaWarpSpecializedINS_10bfloat16_tEffN4cute5tupleIJNS7_1CILi128EEESA_NS9_ILi16EEEEEENS8_IJiNS9_ILi1EEENS8_IJiiEEEEEESF_SF_NS4_13DefaultFusionEJEEENS4_15FmhaFwdEpilogueIS6_fNS8_IJNS9_ILi64EEESB_SA_EEEEENS2_23IndividualTileSchedulerEJEEEEEvNT_6ParamsE)
        /*002c*/ 	.word	0x00000000
.L_21:


//--------------------- .nv.compat                --------------------------
	.section	.nv.compat,"",@"SHT_CUDA_COMPAT_INFO"
	.align	4
        /*0000*/ 	.byte	0x02, 0x09, 0x01, 0x00, 0x02, 0x02, 0x04, 0x00, 0x02, 0x05, 0x05, 0x00, 0x03, 0x07, 0x01, 0x01
        /*0010*/ 	.byte	0x02, 0x03, 0x01, 0x00, 0x02, 0x06, 0x01, 0x00, 0x04, 0x0b, 0x08, 0x00, 0x00, 0x00, 0x00, 0x00
        /*0020*/ 	.byte	0x00, 0x00, 0x00, 0x00


//--------------------- .nv.info._ZN7cutlass13device_kernelINS_4fmha6kernel28FmhaKernelTmaWarpSpecializedINS1_10collective30FmhaMainloopTmaWarpSpecializedINS_10bfloat16_tEffN4cute5tupleIJNS7_1CILi128EEESA_NS9_ILi16EEEEEENS8_IJiNS9_ILi1EEENS8_IJiiEEEEEESF_SF_NS4_13DefaultFusionEJEEENS4_15FmhaFwdEpilogueIS6_fNS8_IJNS9_ILi64EEESB_SA_EEEEENS2_23IndividualTileSchedulerEJEEEEEvNT_6ParamsE --------------------------
	.section	.nv.info._ZN7cutlass13device_kernelINS_4fmha6kernel28FmhaKernelTmaWarpSpecializedINS1_10collective30FmhaMainloopTmaWarpSpecializedINS_10bfloat16_tEffN4cute5tupleIJNS7_1CILi128EEESA_NS9_ILi16EEEEEENS8_IJiNS9_ILi1EEENS8_IJiiEEEEEESF_SF_NS4_13DefaultFusionEJEEENS4_15FmhaFwdEpilogueIS6_fNS8_IJNS9_ILi64EEESB_SA_EEEEENS2_23IndividualTileSchedulerEJEEEEEvNT_6ParamsE,"",@"SHT_CUDA_INFO"
	.sectionflags	@""
	.align	4


	//----- nvinfo : EIATTR_CUDA_API_VERSION
	.align		4
        /*0000*/ 	.byte	0x04, 0x37
        /*0002*/ 	.short	(.L_23 - .L_22)
.L_22:
        /*0004*/ 	.word	0x00000082


	//----- nvinfo : EIATTR_KPARAM_INFO
	.align		4
.L_23:
        /*0008*/ 	.byte	0x04, 0x17
        /*000a*/ 	.short	(.L_25 - .L_24)
.L_24:
        /*000c*/ 	.word	0x00000000
        /*0010*/ 	.short	0x0000
        /*0012*/ 	.short	0x0070
        /*0014*/ 	.byte	0x00, 0xf0, 0x01, 0x20


	//----- nvinfo : EIATTR_SPARSE_MMA_MASK
	.align		4
.L_25:
        /*0018*/ 	.byte	0x03, 0x50
        /*001a*/ 	.short	0x0000


	//----- nvinfo : EIATTR_MAXREG_COUNT
	.align		4
        /*001c*/ 	.byte	0x03, 0x1b
        /*001e*/ 	.short	0x00a8


	//----- nvinfo : EIATTR_NUM_BARRIERS
	.align		4
        /*0020*/ 	.byte	0x02, 0x4c
        /*0022*/ 	.byte	0x02
	.zero		1


	//----- nvinfo : EIATTR_EXTERNS
	.align		4
        /*0024*/ 	.byte	0x04, 0x0f
        /*0026*/ 	.short	(.L_27 - .L_26)


	//   ....[0]....
	.align		4
.L_26:
        /*0028*/ 	.word	index@(__assertfail)


	//----- nvinfo : EIATTR_MERCURY_ISA_VERSION
	.align		4
.L_27:
        /*002c*/ 	.byte	0x03, 0x5f
        /*002e*/ 	.short	0x0101


	//----- nvinfo : EIATTR_INT_WARP_WIDE_INSTR_OFFSETS
	.align		4
        /*0030*/ 	.byte	0x04, 0x31
        /*0032*/ 	.short	(.L_29 - .L_28)


	//   ....[0]....
.L_28:
        /*0034*/ 	.word	0x000006f0


	//   ....[1]....
        /*0038*/ 	.word	0x00000700


	//   ....[2]....
        /*003c*/ 	.word	0x00000710


	//   ....[3]....
        /*0040*/ 	.word	0x00000720


	//   ....[4]....
        /*0044*/ 	.word	0x00000790


	//----- nvinfo : EIATTR_COOP_GROUP_MASK_REGIDS
	.align		4
.L_29:
        /*0048*/ 	.byte	0x04, 0x29
        /*004a*/ 	.short	(.L_31 - .L_30)


	//   ....[0]....
.L_30:
        /*004c*/ 	.word	0xffffffff


	//   ....[1]....
        /*0050*/ 	.word	0xffffffff


	//   ....[2]....
        /*0054*/ 	.word	0xffffffff


	//   ....[3]....
        /*0058*/ 	.word	0xffffffff


	//   ....[4]....
        /*005c*/ 	.word	0xffffffff


	//   ....[5]....
        /*0060*/ 	.word	0xffffffff


	//   ....[6]....
        /*0064*/ 	.word	0xffffffff


	//   ....[7]....
        /*0068*/ 	.word	0xffffffff


	//   ....[8]....
        /*006c*/ 	.word	0xffffffff


	//   ....[9]....
        /*0070*/ 	.word	0xffffffff


	//   ....[10]....
        /*0074*/ 	.word	0xffffffff


	//   ....[11]....
        /*0078*/ 	.word	0xffffffff


	//   ....[12]....
        /*007c*/ 	.word	0xffffffff


	//   ....[13]....
        /*0080*/ 	.word	0xffffffff


	//   ....[14]....
        /*0084*/ 	.word	0xffffffff


	//   ....[15]....
        /*0088*/ 	.word	0xffffffff


	//   ....[16]....
        /*008c*/ 	.word	0xffffffff


	//   ....[17]....
        /*0090*/ 	.word	0xffffffff


	//----- nvinfo : EIATTR_COOP_GROUP_INSTR_OFFSETS
	.align		4
.L_31:
        /*0094*/ 	.byte	0x04, 0x28
        /*0096*/ 	.short	(.L_33 - .L_32)


	//   ....[0]....
.L_32:
        /*0098*/ 	.word	0x00000050


	//   ....[1]....
        /*009c*/ 	.word	0x00000080


	//   ....[2]....
        /*00a0*/ 	.word	0x000001b0


	//   ....[3]....
        /*00a4*/ 	.word	0x00000370


	//   ....[4]....
        /*00a8*/ 	.word	0x00000530


	//   ....[5]....
        /*00ac*/ 	.word	0x00000690


	//   ....[6]....
        /*00b0*/ 	.word	0x00001100


	//   ....[7]....
        /*00b4*/ 	.word	0x00001120


	//   ....[8]....
        /*00b8*/ 	.word	0x00001960


	//   ....[9]....
        /*00bc*/ 	.word	0x00001a70


	//   ....[10]....
        /*00c0*/ 	.word	0x000035e0


	//   ....[11]....
        /*00c4*/ 	.word	0x00003610


	//   ....[12]....
        /*00c8*/ 	.word	0x00003d90


	//   ....[13]....
        /*00cc*/ 	.word	0x00003eb0


	//   ....[14]....
        /*00d0*/ 	.word	0x00005910


	//   ....[15]....
        /*00d4*/ 	.word	0x00005950


	//   ....[16]....
        /*00d8*/ 	.word	0x00005990


	//   ....[17]....
        /*00dc*/ 	.word	0x000059a0


	//----- nvinfo : EIATTR_REG_RECONFIG
	.align		4
.L_33:
        /*00e0*/ 	.byte	0x01, 0x54
	.zero		2


	//----- nvinfo : EIATTR_SYSCALL_OFFSETS
	.align		4
        /*00e4*/ 	.byte	0x04, 0x46
        /*00e6*/ 	.short	(.L_35 - .L_34)


	//   ....[0]....
.L_34:
        /*00e8*/ 	.word	0x00006200


	//   ....[1]....
        /*00ec*/ 	.word	0x00006360


	//----- nvinfo : EIATTR_MBARRIER_INSTR_OFFSETS
	.align		4
.L_35:
        /*00f0*/ 	.byte	0x04, 0x39
        /*00f2*/ 	.short	(.L_37 - .L_36)


	//   ....[0]....
.L_36:
        /*00f4*/ 	.word	0x00000320
        /*00f8*/ 	.word	0x000000ff
        /*00fc*/ 	.word	0x00006050
        /*0100*/ 	.short	0x0100
        /*0102*/ 	.byte	0x0b
	.zero		1


	//   ....[1]....
        /*0104*/ 	.word	0x00000330
        /*0108*/ 	.word	0x000000ff
        /*010c*/ 	.word	0x00006060
        /*0110*/ 	.short	0x0100
        /*0112*/ 	.byte	0x0b
	.zero		1


	//   ....[2]....
        /*0114*/ 	.word	0x00000340
        /*0118*/ 	.word	0x000000ff
        /*011c*/ 	.word	0x00006058
        /*0120*/ 	.short	0x0100
        /*0122*/ 	.byte	0x0b
	.zero		1


	//   ....[3]....
        /*0124*/ 	.word	0x00000350
        /*0128*/ 	.word	0x000000ff
        /*012c*/ 	.word	0x00006068
        /*0130*/ 	.short	0x0100
        /*0132*/ 	.byte	0x0b
	.zero		1


	//   ....[4]....
        /*0134*/ 	.word	0x00000480
        /*0138*/ 	.word	0x000000ff
        /*013c*/ 	.word	0x00006000
        /*0140*/ 	.short	0x0100
        /*0142*/ 	.byte	0x0b
	.zero		1


	//   ....[5]....
        /*0144*/ 	.word	0x00000490
        /*0148*/ 	.word	0x000000ff
        /*014c*/ 	.word	0x00006028
        /*0150*/ 	.short	0x0100
        /*0152*/ 	.byte	0x0b
	.zero		1


	//   ....[6]....
        /*0154*/ 	.word	0x000004a0
        /*0158*/ 	.word	0x000000ff
        /*015c*/ 	.word	0x00006008
        /*0160*/ 	.short	0x0100
        /*0162*/ 	.byte	0x0b
	.zero		1


	//   ....[7]....
        /*0164*/ 	.word	0x000004b0
        /*0168*/ 	.word	0x000000ff
        /*016c*/ 	.word	0x00006030
        /*0170*/ 	.short	0x0100
        /*0172*/ 	.byte	0x0b
	.zero		1


	//   ....[8]....
        /*0174*/ 	.word	0x000004c0
        /*0178*/ 	.word	0x000000ff
        /*017c*/ 	.word	0x00006010
        /*0180*/ 	.short	0x0100
        /*0182*/ 	.byte	0x0b
	.zero		1


	//   ....[9]....
        /*0184*/ 	.word	0x000004d0
        /*0188*/ 	.word	0x000000ff
        /*018c*/ 	.word	0x00006038
        /*0190*/ 	.short	0x0100
        /*0192*/ 	.byte	0x0b
	.zero		1


	//   ....[10]....
        /*0194*/ 	.word	0x000004e0
        /*0198*/ 	.word	0x000000ff
        /*019c*/ 	.word	0x00006018
        /*01a0*/ 	.short	0x0100
        /*01a2*/ 	.byte	0x0b
	.zero		1


	//   ....[11]....
        /*01a4*/ 	.word	0x000004f0
        /*01a8*/ 	.word	0x000000ff
        /*01ac*/ 	.word	0x00006040
        /*01b0*/ 	.short	0x0100
        /*01b2*/ 	.byte	0x0b
	.zero		1


	//   ....[12]....
        /*01b4*/ 	.word	0x00000500
        /*01b8*/ 	.word	0x000000ff
        /*01bc*/ 	.word	0x00006020
        /*01c0*/ 	.short	0x0100
        /*01c2*/ 	.byte	0x0b
	.zero		1


	//   ....[13]....
        /*01c4*/ 	.word	0x00000510
        /*01c8*/ 	.word	0x000000ff
        /*01cc*/ 	.word	0x00006048
        /*01d0*/ 	.short	0x0100
        /*01d2*/ 	.byte	0x0b
	.zero		1


	//   ....[14]....
        /*01d4*/ 	.word	0x00000640
        /*01d8*/ 	.word	0x000000ff
        /*01dc*/ 	.word	0x00006070
        /*01e0*/ 	.short	0x0100
        /*01e2*/ 	.byte	0x0b
	.zero		1


	//   ....[15]....
        /*01e4*/ 	.word	0x00000650
        /*01e8*/ 	.word	0x000000ff
        /*01ec*/ 	.word	0x00006080
        /*01f0*/ 	.short	0x0100
        /*01f2*/ 	.byte	0x0b
	.zero		1


	//   ....[16]....
        /*01f4*/ 	.word	0x00000660
        /*01f8*/ 	.word	0x000000ff
        /*01fc*/ 	.word	0x00006078
        /*0200*/ 	.short	0x0100
        /*0202*/ 	.byte	0x0b
	.zero		1


	//   ....[17]....
        /*0204*/ 	.word	0x00000670
        /*0208*/ 	.word	0x000000ff
        /*020c*/ 	.word	0x00006088
        /*0210*/ 	.short	0x0100
        /*0212*/ 	.byte	0x0b
	.zero		1


	//   ....[18]....
        /*0214*/ 	.word	0x000007b0
        /*0218*/ 	.word	0x000000ff
        /*021c*/ 	.word	0x00006090
        /*0220*/ 	.short	0x0100
        /*0222*/ 	.byte	0x08
	.zero		1


	//   ....[19]....
        /*0224*/ 	.word	0x000007c0
        /*0228*/ 	.word	0x000000ff
        /*022c*/ 	.word	0x00006098
        /*0230*/ 	.short	0x0100
        /*0232*/ 	.byte	0x08
	.zero		1


	//   ....[20]....
        /*0234*/ 	.word	0x000007d0
        /*0238*/ 	.word	0x000000ff
        /*023c*/ 	.word	0x000060a0
        /*0240*/ 	.short	0x0100
        /*0242*/ 	.byte	0x08
	.zero		1


	//   ....[21]....
        /*0244*/ 	.word	0x000007e0
        /*0248*/ 	.word	0x000000ff
        /*024c*/ 	.word	0x000060a8
        /*0250*/ 	.short	0x0100
        /*0252*/ 	.byte	0x08
	.zero		1


	//   ....[22]....
        /*0254*/ 	.word	0x000008e0
        /*0258*/ 	.word	0x000000ff
        /*025c*/ 	.word	0x000060c0
        /*0260*/ 	.short	0x0100
        /*0262*/ 	.byte	0x0b
	.zero		1


	//   ....[23]....
        /*0264*/ 	.word	0x000008f0
        /*0268*/ 	.word	0x000000ff
        /*026c*/ 	.word	0x000060c8
        /*0270*/ 	.short	0x0100
        /*0272*/ 	.byte	0x0b
	.zero		1


	//   ....[24]....
        /*0274*/ 	.word	0x00000cf0
        /*0278*/ 	.word	0x000000ff
        /*027c*/ 	.word	0x00006050
        /*0280*/ 	.short	0x010a
        /*0282*/ 	.byte	0x07
	.zero		1


	//   ....[25]....
        /*0284*/ 	.word	0x00000d60
        /*0288*/ 	.word	0x000000ff
        /*028c*/ 	.word	0x00006000
        /*0290*/ 	.short	0x010a
        /*0292*/ 	.byte	0x25
	.zero		1


	//   ....[26]....
        /*0294*/ 	.word	0x00000dd0
        /*0298*/ 	.word	0x000000ff
        /*029c*/ 	.word	0x00000000
        /*02a0*/ 	.short	0x010a
        /*02a2*/ 	.byte	0x0a
	.zero		1


	//   ....[27]....
        /*02a4*/ 	.word	0x00002bc0
        /*02a8*/ 	.word	0x0000000c
        /*02ac*/ 	.word	0x00000000
        /*02b0*/ 	.short	0x0101
        /*02b2*/ 	.byte	0x0b
	.zero		1


	//   ....[28]....
        /*02b4*/ 	.word	0x00002de0
        /*02b8*/ 	.word	0x000000ff
        /*02bc*/ 	.word	0x00006008
        /*02c0*/ 	.short	0x010a
        /*02c2*/ 	.byte	0x25
	.zero		1


	//   ....[29]....
        /*02c4*/ 	.word	0x00003170
        /*02c8*/ 	.word	0x000000ff
        /*02cc*/ 	.word	0x00000000
        /*02d0*/ 	.short	0x0101
        /*02d2*/ 	.byte	0x07
	.zero		1


	//   ....[30]....
        /*02d4*/ 	.word	0x000032b0
        /*02d8*/ 	.word	0x000000ff
        /*02dc*/ 	.word	0x00006000
        /*02e0*/ 	.short	0x010a
        /*02e2*/ 	.byte	0x06
	.zero		1


	//   ....[31]....
        /*02e4*/ 	.word	0x00005160
        /*02e8*/ 	.word	0x000000ff
        /*02ec*/ 	.word	0x00006000
        /*02f0*/ 	.short	0x010a
        /*02f2*/ 	.byte	0x06
	.zero		1


	//   ....[32]....
        /*02f4*/ 	.word	0x00005400
        /*02f8*/ 	.word	0x000000ff
        /*02fc*/ 	.word	0x00006000
        /*0300*/ 	.short	0x010a
        /*0302*/ 	.byte	0x06
	.zero		1


	//   ....[33]....
        /*0304*/ 	.word	0x00005760
        /*0308*/ 	.word	0x000000ff
        /*030c*/ 	.word	0x00000000
        /*0310*/ 	.short	0x0101
        /*0312*/ 	.byte	0x06
	.zero		1


	//   ....[34]....
        /*0314*/ 	.word	0x00005810
        /*0318*/ 	.word	0x000000ff
        /*031c*/ 	.word	0x00000000
        /*0320*/ 	.short	0x0101
        /*0322*/ 	.byte	0x06
	.zero		1


	//   ....[35]....
        /*0324*/ 	.word	0x00005df0
        /*0328*/ 	.word	0x000000ff
        /*032c*/ 	.word	0x00006098
        /*0330*/ 	.short	0x010a
        /*0332*/ 	.byte	0x04
	.zero		1


	//   ....[36]....
        /*0334*/ 	.word	0x00006730
        /*0338*/ 	.word	0x00000000
        /*033c*/ 	.word	0x00006090
        /*0340*/ 	.short	0x0101
        /*0342*/ 	.byte	0x25
	.zero		1


	//   ....[37]....
        /*0344*/ 	.word	0x00006880
        /*0348*/ 	.word	0x00000003
        /*034c*/ 	.word	0x00006060
        /*0350*/ 	.short	0x010a
        /*0352*/ 	.byte	0x3f
	.zero		1


	//   ....[38]....
        /*0354*/ 	.word	0x00006ae0
        /*0358*/ 	.word	0x00000005
        /*035c*/ 	.word	0x00006028
        /*0360*/ 	.short	0x010a
        /*0362*/ 	.byte	0x3f
	.zero		1


	//   ....[39]....
        /*0364*/ 	.word	0x00006d20
        /*0368*/ 	.word	0x00000004
        /*036c*/ 	.word	0x00006060
        /*0370*/ 	.short	0x010a
        /*0372*/ 	.byte	0x3f
	.zero		1


	//   ....[40]....
        /*0374*/ 	.word	0x00006f90
        /*0378*/ 	.word	0x00000003
        /*037c*/ 	.word	0x00006028
        /*0380*/ 	.short	0x010a
        /*0382*/ 	.byte	0x3f
	.zero		1


	//   ....[41]....
        /*0384*/ 	.word	0x000072c0
        /*0388*/ 	.word	0x00000006
        /*038c*/ 	.word	0x00006028
        /*0390*/ 	.short	0x010a
        /*0392*/ 	.byte	0x3f
	.zero		1


	//   ....[42]....
        /*0394*/ 	.word	0x00007530
        /*0398*/ 	.word	0x00000006
        /*039c*/ 	.word	0x00006028
        /*03a0*/ 	.short	0x010a
        /*03a2*/ 	.byte	0x3f
	.zero		1


	//   ....[43]....
        /*03a4*/ 	.word	0x00007790
        /*03a8*/ 	.word	0x00000003
        /*03ac*/ 	.word	0x00006050
        /*03b0*/ 	.short	0x010a
        /*03b2*/ 	.byte	0x3f
	.zero		1


	//   ....[44]....
        /*03b4*/ 	.word	0x000077f0
        /*03b8*/ 	.word	0x00000003
        /*03bc*/ 	.word	0x00006000
        /*03c0*/ 	.short	0x010a
        /*03c2*/ 	.byte	0x3f
	.zero		1


	//   ....[45]....
        /*03c4*/ 	.word	0x00007850
        /*03c8*/ 	.word	0x00000003
        /*03cc*/ 	.word	0x00000000
        /*03d0*/ 	.short	0x010a
        /*03d2*/ 	.byte	0x3f
	.zero		1


	//   ....[46]....
        /*03d4*/ 	.word	0x000078b0
        /*03d8*/ 	.word	0x00000005
        /*03dc*/ 	.word	0x00006008
        /*03e0*/ 	.short	0x010a
        /*03e2*/ 	.byte	0x3f
	.zero		1


	//   ....[47]....
        /*03e4*/ 	.word	0x00007910
        /*03e8*/ 	.word	0x00000004
        /*03ec*/ 	.word	0x00006000
        /*03f0*/ 	.short	0x010a
        /*03f2*/ 	.byte	0x3f
	.zero		1


	//   ....[48]....
        /*03f4*/ 	.word	0x00007970
        /*03f8*/ 	.word	0x00000006
        /*03fc*/ 	.word	0x00006000
        /*0400*/ 	.short	0x010a
        /*0402*/ 	.byte	0x3f
	.zero		1


	//   ....[49]....
        /*0404*/ 	.word	0x000079d0
        /*0408*/ 	.word	0x00000003
        /*040c*/ 	.word	0x00006098
        /*0410*/ 	.short	0x010a
        /*0412*/ 	.byte	0x3f
	.zero		1


	//   ....[50]....
        /*0414*/ 	.word	0x00007a20
        /*0418*/ 	.word	0x00000003
        /*041c*/ 	.word	0x00006060
        /*0420*/ 	.short	0x010a
        /*0422*/ 	.byte	0x3f
	.zero		1


	//   ....[51]....
        /*0424*/ 	.word	0x00007a70
        /*0428*/ 	.word	0x00000005
        /*042c*/ 	.word	0x00006028
        /*0430*/ 	.short	0x010a
        /*0432*/ 	.byte	0x3f
	.zero		1


	//   ....[52]....
        /*0434*/ 	.word	0x00007ac0
        /*0438*/ 	.word	0x00000004
        /*043c*/ 	.word	0x00006060
        /*0440*/ 	.short	0x010a
        /*0442*/ 	.byte	0x3f
	.zero		1


	//   ....[53]....
        /*0444*/ 	.word	0x00007b10
        /*0448*/ 	.word	0x00000003
        /*044c*/ 	.word	0x00006028
        /*0450*/ 	.short	0x010a
        /*0452*/ 	.byte	0x3f
	.zero		1


	//   ....[54]....
        /*0454*/ 	.word	0x00007b60
        /*0458*/ 	.word	0x00000006
        /*045c*/ 	.word	0x00006028
        /*0460*/ 	.short	0x010a
        /*0462*/ 	.byte	0x3f
	.zero		1


	//   ....[55]....
        /*0464*/ 	.word	0x00007bb0
        /*0468*/ 	.word	0x00000006
        /*046c*/ 	.word	0x00006028
        /*0470*/ 	.short	0x010a
        /*0472*/ 	.byte	0x3f
	.zero		1


	//----- nvinfo : EIATTR_NUM_MBARRIERS
	.align		4
.L_37:
        /*0474*/ 	.byte	0x03, 0x38
        /*0476*/ 	.short	0x0018


	//----- nvinfo : EIATTR_EXIT_INSTR_OFFSETS
	.align		4
        /*0478*/ 	.byte	0x04, 0x1c
        /*047a*/ 	.short	(.L_39 - .L_38)


	//   ....[0]....
.L_38:
        /*047c*/ 	.word	0x00000990


	//   ....[1]....
        /*0480*/ 	.word	0x00006740


	//   ....[2]....
        /*0484*/ 	.word	0x00006780


	//   ....[3]....
        /*0488*/ 	.word	0x00007190


	//   ....[4]....
        /*048c*/ 	.word	0x00007770


	//----- nvinfo : EIATTR_MAX_THREADS
	.align		4
.L_39:
        /*0490*/ 	.byte	0x04, 0x05
        /*0492*/ 	.short	(.L_41 - .L_40)
.L_40:
        /*0494*/ 	.word	0x00000180
        /*0498*/ 	.word	0x00000001
        /*049c*/ 	.word	0x00000001


	//----- nvinfo : EIATTR_CRS_STACK_SIZE
	.align		4
.L_41:
        /*04a0*/ 	.byte	0x04, 0x1e
        /*04a2*/ 	.short	(.L_43 - .L_42)
.L_42:
        /*04a4*/ 	.word	0x00000000


	//----- nvinfo : EIATTR_CBANK_PARAM_SIZE
	.align		4
.L_43:
        /*04a8*/ 	.byte	0x03, 0x19
        /*04aa*/ 	.short	0x0870


	//----- nvinfo : EIATTR_PARAM_CBANK
	.align		4
        /*04ac*/ 	.byte	0x04, 0x0a
        /*04ae*/ 	.short	(.L_45 - .L_44)
	.align		4
.L_44:
        /*04b0*/ 	.word	index@(.nv.constant0._ZN7cutlass13device_kernelINS_4fmha6kernel28FmhaKernelTmaWarpSpecializedINS1_10collective30FmhaMainloopTmaWarpSpecializedINS_10bfloat16_tEffN4cute5tupleIJNS7_1CILi128EEESA_NS9_ILi16EEEEEENS8_IJiNS9_ILi1EEENS8_IJiiEEEEEESF_SF_NS4_13DefaultFusionEJEEENS4_15FmhaFwdEpilogueIS6_fNS8_IJNS9_ILi64EEESB_SA_EEEEENS2_23IndividualTileSchedulerEJEEEEEvNT_6ParamsE)
        /*04b4*/ 	.short	0x0210
        /*04b6*/ 	.short	0x0870


	//----- nvinfo : EIATTR_SW_WAR
	.align		4
.L_45:
        /*04b8*/ 	.byte	0x04, 0x36
        /*04ba*/ 	.short	(.L_47 - .L_46)
.L_46:
        /*04bc*/ 	.word	0x00000008
.L_47:


//--------------------- .nv.callgraph             --------------------------
	.section	.nv.callgraph,"",@"SHT_CUDA_CALLGRAPH"
	.align	4
	.sectionentsize	8
	.align		4
        /*0000*/ 	.word	0x00000000
	.align		4
        /*0004*/ 	.word	0xffffffff
	.align		4
        /*0008*/ 	.word	index@(_ZN7cutlass13device_kernelINS_4fmha6kernel28FmhaKernelTmaWarpSpecializedINS1_10collective30FmhaMainloopTmaWarpSpecializedINS_10bfloat16_tEffN4cute5tupleIJNS7_1CILi128EEESA_NS9_ILi16EEEEEENS8_IJiNS9_ILi1EEENS8_IJiiEEEEEESF_SF_NS4_13DefaultFusionEJEEENS4_15FmhaFwdEpilogueIS6_fNS8_IJNS9_ILi64EEESB_SA_EEEEENS2_23IndividualTileSchedulerEJEEEEEvNT_6ParamsE)
	.align		4
        /*000c*/ 	.word	index@(__assertfail)
	.align		4
        /*0010*/ 	.word	0x00000000
	.align		4
        /*0014*/ 	.word	0xfffffffe
	.align		4
        /*0018*/ 	.word	0x00000000
	.align		4
        /*001c*/ 	.word	0xfffffffd
	.align		4
        /*0020*/ 	.word	0x00000000
	.align		4
        /*0024*/ 	.word	0xfffffffc


//--------------------- .nv.constant4             --------------------------
	.section	.nv.constant4,"a",@progbits
	.align	8
	.align		8
.nv.constant4:
        /*0000*/ 	.dword	__assertfail
	.align		8
        /*0008*/ 	.dword	__unnamed_1
	.align		8
        /*0010*/ 	.dword	_ZN39_INTERNAL_f5ceb449_4_k_cu_8e19c38b_27714cuda3std3__45__cpo5beginE
	.align		8
        /*0018*/ 	.dword	_ZN39_INTERNAL_f5ceb449_4_k_cu_8e19c38b_27714cuda3std3__45__cpo3endE
	.align		8
        /*0020*/ 	.dword	_ZN39_INTERNAL_f5ceb449_4_k_cu_8e19c38b_27714cuda3std3__45__cpo6cbeginE
	.align		8
        /*0028*/ 	.dword	_ZN39_INTERNAL_f5ceb449_4_k_cu_8e19c38b_27714cuda3std3__45__cpo4cendE
	.align		8
        /*0030*/ 	.dword	_ZN39_INTERNAL_f5ceb449_4_k_cu_8e19c38b_27714cuda3std3__441_GLOBAL__N__f5ceb449_4_k_cu_8e19c38b_27716ignoreE
	.align		8
        /*0038*/ 	.dword	_ZN39_INTERNAL_f5ceb449_4_k_cu_8e19c38b_27714cuda3std3__419piecewise_constructE
	.align		8
        /*0040*/ 	.dword	_ZN39_INTERNAL_f5ceb449_4_k_cu_8e19c38b_27714cuda3std3__48in_placeE
	.align		8
        /*0048*/ 	.dword	_ZN39_INTERNAL_f5ceb449_4_k_cu_8e19c38b_27714cuda3std6ranges3__45__cpo4swapE
	.align		8
        /*0050*/ 	.dword	_ZN39_INTERNAL_f5ceb449_4_k_cu_8e19c38b_27714cuda3std6ranges3__45__cpo9iter_moveE
	.align		8
        /*0058*/ 	.dword	_ZN39_INTERNAL_f5ceb449_4_k_cu_8e19c38b_27714cute7productE
	.align		8
        /*0060*/ 	.dword	_ZN39_INTERNAL_f5ceb449_4_k_cu_8e19c38b_27714cute1_E
	.align		8
        /*0068*/ 	.dword	$str$24
	.align		8
        /*0070*/ 	.dword	$str$25


//--------------------- .text._ZN7cutlass13device_kernelINS_4fmha6kernel28FmhaKernelTmaWarpSpecializedINS1_10collective30FmhaMainloopTmaWarpSpecializedINS_10bfloat16_tEffN4cute5tupleIJNS7_1CILi128EEESA_NS9_ILi16EEEEEENS8_IJiNS9_ILi1EEENS8_IJiiEEEEEESF_SF_NS4_13DefaultFusionEJEEENS4_15FmhaFwdEpilogueIS6_fNS8_IJNS9_ILi64EEESB_SA_EEEEENS2_23IndividualTileSchedulerEJEEEEEvNT_6ParamsE --------------------------
	.section	.text._ZN7cutlass13device_kernelINS_4fmha6kernel28FmhaKernelTmaWarpSpecializedINS1_10collective30FmhaMainloopTmaWarpSpecializedINS_10bfloat16_tEffN4cute5tupleIJNS7_1CILi128EEESA_NS9_ILi16EEEEEENS8_IJiNS9_ILi1EEENS8_IJiiEEEEEESF_SF_NS4_13DefaultFusionEJEEENS4_15FmhaFwdEpilogueIS6_fNS8_IJNS9_ILi64EEESB_SA_EEEEENS2_23IndividualTileSchedulerEJEEEEEvNT_6ParamsE,"ax",@progbits
	.align	128
.text._ZN7cutlass13device_kernelINS_4fmha6kernel28FmhaKernelTmaWarpSpecializedINS1_10collective30FmhaMainloopTmaWarpSpecializedINS_10bfloat16_tEffN4cute5tupleIJNS7_1CILi128EEESA_NS9_ILi16EEEEEENS8_IJiNS9_ILi1EEENS8_IJiiEEEEEESF_SF_NS4_13DefaultFusionEJEEENS4_15FmhaFwdEpilogueIS6_fNS8_IJNS9_ILi64EEESB_SA_EEEEENS2_23IndividualTileSchedulerEJEEEEEvNT_6ParamsE:
        .type           _ZN7cutlass13device_kernelINS_4fmha6kernel28FmhaKernelTmaWarpSpecializedINS1_10collective30FmhaMainloopTmaWarpSpecializedINS_10bfloat16_tEffN4cute5tupleIJNS7_1CILi128EEESA_NS9_ILi16EEEEEENS8_IJiNS9_ILi1EEENS8_IJiiEEEEEESF_SF_NS4_13DefaultFusionEJEEENS4_15FmhaFwdEpilogueIS6_fNS8_IJNS9_ILi64EEESB_SA_EEEEENS2_23IndividualTileSchedulerEJEEEEEvNT_6ParamsE,@function
        .size           _ZN7cutlass13device_kernelINS_4fmha6kernel28FmhaKernelTmaWarpSpecializedINS1_10collective30FmhaMainloopTmaWarpSpecializedINS_10bfloat16_tEffN4cute5tupleIJNS7_1CILi128EEESA_NS9_ILi16EEEEEENS8_IJiNS9_ILi1EEENS8_IJiiEEEEEESF_SF_NS4_13DefaultFusionEJEEENS4_15FmhaFwdEpilogueIS6_fNS8_IJNS9_ILi64EEESB_SA_EEEEENS2_23IndividualTileSchedulerEJEEEEEvNT_6ParamsE,(.L_x_104 - _ZN7cutlass13device_kernelINS_4fmha6kernel28FmhaKernelTmaWarpSpecializedINS1_10collective30FmhaMainloopTmaWarpSpecializedINS_10bfloat16_tEffN4cute5tupleIJNS7_1CILi128EEESA_NS9_ILi16EEEEEENS8_IJiNS9_ILi1EEENS8_IJiiEEEEEESF_SF_NS4_13DefaultFusionEJEEENS4_15FmhaFwdEpilogueIS6_fNS8_IJNS9_ILi64EEESB_SA_EEEEENS2_23IndividualTileSchedulerEJEEEEEvNT_6ParamsE)
        .other          _ZN7cutlass13device_kernelINS_4fmha6kernel28FmhaKernelTmaWarpSpecializedINS1_10collective30FmhaMainloopTmaWarpSpecializedINS_10bfloat16_tEffN4cute5tupleIJNS7_1CILi128EEESA_NS9_ILi16EEEEEENS8_IJiNS9_ILi1EEENS8_IJiiEEEEEESF_SF_NS4_13DefaultFusionEJEEENS4_15FmhaFwdEpilogueIS6_fNS8_IJNS9_ILi64EEESB_SA_EEEEENS2_23IndividualTileSchedulerEJEEEEEvNT_6ParamsE,@"STO_CUDA_ENTRY STV_DEFAULT"
_ZN7cutlass13device_kernelINS_4fmha6kernel28FmhaKernelTmaWarpSpecializedINS1_10collective30FmhaMainloopTmaWarpSpecializedINS_10bfloat16_tEffN4cute5tupleIJNS7_1CILi128EEESA_NS9_ILi16EEEEEENS8_IJiNS9_ILi1EEENS8_IJiiEEEEEESF_SF_NS4_13DefaultFusionEJEEENS4_15FmhaFwdEpilogueIS6_fNS8_IJNS9_ILi64EEESB_SA_EEEEENS2_23IndividualTileSchedulerEJEEEEEvNT_6ParamsE:
[----:B------:R-:W1:Y:S01]  /*0000*/  LDC R1, c[0x0][0x28] ;  /* 0x00000a00ff017b82 */ /* 0x000e620000000800 */
[----:B------:R-:W2:Y:S01]  /*0010*/  S2R R6, SR_TID.X ;  /* 0x0000000000067919 */ /* 0x000ea20000002100 */
[----:B------:R-:W-:Y:S01]  /*0020*/  ELECT P1, URZ, PT ;  /* 0x00000000003f782f */ /* 0x000fe20003820000 */
[----:B------:R-:W-:Y:S01]  /*0030*/  BSSY B0, `(.L_x_0) ;  /* 0x0000017000007945 */ /* 0x000fe20003800000 */
[----:B--2---:R-:W-:-:S05]  /*0040*/  SHF.R.U32.HI R0, RZ, 0x5, R6 ;  /* 0x00000005ff007819 */ /* 0x004fca0000011606 */
[----:B------:R-:W2:Y:S02]  /*0050*/  SHFL.IDX PT, R2, R0, RZ, 0x1f ;  /* 0x00001fff00027589 */ /* 0x000ea400000e0000 */
[----:B--2---:R-:W-:Y:S02]  /*0060*/  R2UR UR4, R2 ;  /* 0x00000000020472ca */ /* 0x004fe400000e0000 */
[----:B------:R-:W-:-:S06]  /*0070*/  SHF.R.U32.HI R2, RZ, 0x7, R6 ;  /* 0x00000007ff027819 */ /* 0x000fcc0000011606 */
[----:B------:R-:W2:Y:S05]  /*0080*/  SHFL.IDX PT, R2, R2, RZ, 0x1f ;  /* 0x00001fff02027589 */ /* 0x000eaa00000e0000 */
[----:B------:R-:W-:Y:S02]  /*0090*/  USHF.R.S32.HI UR5, URZ, 0x1f, UR4 ;  /* 0x0000001f3f057899 */ /* 0x000fe40008011404 */
[----:B------:R-:W-:Y:S02]  /*00a0*/  ISETP.NE.OR P0, PT, RZ, UR4, !P1 ;  /* 0x00000004ff007c0c */ /* 0x000fe4000cf05670 */
[----:B------:R-:W-:-:S04]  /*00b0*/  ULEA.HI UR5, UR5, UR4, URZ, 0x2 ;  /* 0x0000000405057291 */ /* 0x000fc8000f8f103f */
[----:B------:R-:W-:-:S04]  /*00c0*/  ULOP3.LUT UR5, UR5, 0xfffffffc, URZ, 0xc0, !UPT ;  /* 0xfffffffc05057892 */ /* 0x000fc8000f8ec03f */
[----:B------:R-:W-:-:S03]  /*00d0*/  UIADD3 UR7, UR4, -UR5, URZ ;  /* 0x8000000504077290 */ /* 0x000fc6000fffe03f */
[----:B-1----:R-:W-:Y:S09]  /*00e0*/  @P0 BRA `(.L_x_1) ;  /* 0x00000000002c0947 */ /* 0x002ff20003800000 */
[----:B------:R-:W-:Y:S02]  /*00f0*/  ULDC.64 UR4, c[0x0][0x198] ;  /* 0x0000660000047ab9 */ /* 0x000fe40000000a00 */
[----:B------:R-:W-:Y:S02]  /*0100*/  UIADD3 UR8, UP0, UR4, 0xf0, URZ ;  /* 0x000000f004087890 */ /* 0x000fe4000ff1e03f */
[----:B------:R-:W-:Y:S02]  /*0110*/  UIADD3 UR10, UP1, UR4, 0x1f0, URZ ;  /* 0x000001f0040a7890 */ /* 0x000fe4000ff3e03f */
[----:B------:R-:W-:Y:S02]  /*0120*/  UIADD3 UR4, UP2, UR4, 0x2f0, URZ ;  /* 0x000002f004047890 */ /* 0x000fe4000ff5e03f */
[----:B------:R-:W-:Y:S02]  /*0130*/  UIADD3.X UR9, URZ, UR5, URZ, UP0, !UPT ;  /* 0x000000053f097290 */ /* 0x000fe400087fe43f */
[----:B------:R-:W-:-:S02]  /*0140*/  UIADD3.X UR11, URZ, UR5, URZ, UP1, !UPT ;  /* 0x000000053f0b7290 */ /* 0x000fc40008ffe43f */
[----:B------:R-:W-:-:S05]  /*0150*/  UIADD3.X UR5, URZ, UR5, URZ, UP2, !UPT ;  /* 0x000000053f057290 */ /* 0x000fca00097fe43f */
[----:B------:R1:W-:Y:S02]  /*0160*/  UTMACCTL.PF [UR8] ;  /* 0x00000000080079b9 */ /* 0x0003e40008040000 */
[----:B------:R1:W-:Y:S02]  /*0170*/  UTMACCTL.PF [UR10] ;  /* 0x000000000a0079b9 */ /* 0x0003e40008040000 */
[----:B------:R1:W-:Y:S02]  /*0180*/  UTMACCTL.PF [UR4] ;  /* 0x00000000040079b9 */ /* 0x0003e40008040000 */
[----:B-1----:R-:W-:Y:S01]  /*0190*/  NOP ;  /* 0x0000000000007918 */ /* 0x002fe20000000000 */
.L_x_1:
[----:B------:R-:W-:Y:S05]  /*01a0*/  BSYNC B0 ;  /* 0x0000000000007941 */ /* 0x000fea0003800000 */
.L_x_0:
[----:B------:R-:W1:Y:S01]  /*01b0*/  SHFL.IDX PT, R3, R0, RZ, 0x1f ;  /* 0x00001fff00037589 */ /* 0x000e6200000e0000 */
[----:B--2---:R-:W-:Y:S01]  /*01c0*/  R2UR UR36, R2 ;  /* 0x00000000022472ca */ /* 0x004fe200000e0000 */
[----:B------:R-:W-:-:S12]  /*01d0*/  UISETP.NE.AND UP0, UPT, UR7, 0x1, UPT ;  /* 0x000000010700788c */ /* 0x000fd8000bf05270 */
[----:B------:R-:W-:Y:S02]  /*01e0*/  UIADD3 UR10, UR36, -0x1, URZ ;  /* 0xffffffff240a7890 */ /* 0x000fe4000fffe03f */
[----:B------:R-:W-:Y:S02]  /*01f0*/  UISETP.EQ.AND UP0, UPT, UR36, URZ, !UP0 ;  /* 0x0000003f2400728c */ /* 0x000fe4000c702270 */
[----:B------:R-:W-:Y:S02]  /*0200*/  UISETP.GE.U32.AND UP1, UPT, UR10, 0x4, UPT ;  /* 0x000000040a00788c */ /* 0x000fe4000bf26070 */
[----:B------:R-:W-:Y:S01]  /*0210*/  USEL UR6, URZ, 0x1, !UP0 ;  /* 0x000000013f067887 */ /* 0x000fe2000c000000 */
[----:B-1----:R-:W-:-:S03]  /*0220*/  ISETP.NE.AND P0, PT, R3, RZ, PT ;  /* 0x000000ff0300720c */ /* 0x002fc60003f05270 */
[----:B------:R-:W-:-:S10]  /*0230*/  USEL UR6, UR6, 0x2, UP1 ;  /* 0x0000000206067887 */ /* 0x000fd40008800000 */
[----:B------:R-:W-:Y:S05]  /*0240*/  @P0 BRA `(.L_x_2) ;  /* 0x0000000000480947 */ /* 0x000fea0003800000 */
[----:B------:R-:W1:Y:S01]  /*0250*/  S2UR UR11, SR_CgaCtaId ;  /* 0x00000000000b79c3 */ /* 0x000e620000008800 */
[----:B------:R-:W-:Y:S01]  /*0260*/  UMOV UR4, 0x400 ;  /* 0x0000040000047882 */ /* 0x000fe20000000000 */
[----:B------:R-:W-:Y:S01]  /*0270*/  UMOV UR5, 0x1 ;  /* 0x0000000100057882 */ /* 0x000fe20000000000 */
[----:B------:R-:W-:Y:S01]  /*0280*/  UMOV UR8, 0x80 ;  /* 0x0000008000087882 */ /* 0x000fe20000000000 */
[----:B------:R-:W-:Y:S01]  /*0290*/  ELECT P0, URZ, PT ;  /* 0x00000000003f782f */ /* 0x000fe20003800000 */
[----:B------:R-:W-:-:S04]  /*02a0*/  UIADD3 UR8, -UR8, 0x100000, URZ ;  /* 0x0010000008087890 */ /* 0x000fc8000fffe13f */
[----:B------:R-:W-:Y:S02]  /*02b0*/  USHF.L.U32 UR9, UR8, 0xb, URZ ;  /* 0x0000000b08097899 */ /* 0x000fe4000800063f */
[----:B------:R-:W-:Y:S02]  /*02c0*/  USHF.L.U32 UR8, UR8, 0x1, URZ ;  /* 0x0000000108087899 */ /* 0x000fe4000800063f */
[----:B-1----:R-:W-:Y:S02]  /*02d0*/  ULEA UR11, UR11, UR4, 0x18 ;  /* 0x000000040b0b7291 */ /* 0x002fe4000f8ec03f */
[----:B------:R-:W-:-:S04]  /*02e0*/  UIADD3 UR4, -UR5, 0x100000, URZ ;  /* 0x0010000005047890 */ /* 0x000fc8000fffe13f */
[----:B------:R-:W-:Y:S02]  /*02f0*/  USHF.L.U32 UR5, UR4, 0xb, URZ ;  /* 0x0000000b04057899 */ /* 0x000fe4000800063f */
[----:B------:R-:W-:Y:S01]  /*0300*/  USHF.L.U32 UR4, UR4, 0x1, URZ ;  /* 0x0000000104047899 */ /* 0x000fe2000800063f */
[----:B------:R-:W1:Y:S11]  /*0310*/  FENCE.VIEW.ASYNC.S ;  /* 0x00000000000073c6 */ /* 0x000e760000000000 */
[----:B-1----:R1:W2:Y:S01]  /*0320*/  SYNCS.EXCH.64 URZ, [UR11+0x6050], UR4 ;  /* 0x006050040b3f75b2 */ /* 0x0022a20008000100 */
[----:B------:R1:W3:Y:S01]  /*0330*/  SYNCS.EXCH.64 URZ, [UR11+0x6060], UR8 ;  /* 0x006060080b3f75b2 */ /* 0x0002e20008000100 */
[----:B------:R1:W4:Y:S01]  /*0340*/  SYNCS.EXCH.64 URZ, [UR11+0x6058], UR4 ;  /* 0x006058040b3f75b2 */ /* 0x0003220008000100 */
[----:B------:R1:W1:Y:S01]  /*0350*/  SYNCS.EXCH.64 URZ, [UR11+0x6068], UR8 ;  /* 0x006068080b3f75b2 */ /* 0x0002620008000100 */
[----:B------:R-:W-:Y:S01]  /*0360*/  NOP ;  /* 0x0000000000007918 */ /* 0x000fe20000000000 */
.L_x_2:
[----:B------:R-:W5:Y:S01]  /*0370*/  SHFL.IDX PT, R2, R0, RZ, 0x1f ;  /* 0x00001fff00027589 */ /* 0x000f6200000e0000 */
[----:B------:R-:W-:Y:S01]  /*0380*/  NOP ;  /* 0x0000000000007918 */ /* 0x000fe20000000000 */
[----:B-----5:R-:W-:-:S13]  /*0390*/  ISETP.NE.AND P0, PT, R2, RZ, PT ;  /* 0x000000ff0200720c */ /* 0x020fda0003f05270 */
[----:B------:R-:W-:Y:S05]  /*03a0*/  @P0 BRA `(.L_x_3) ;  /* 0x0000000000600947 */ /* 0x000fea0003800000 */
[----:B-1----:R-:W1:Y:S01]  /*03b0*/  S2UR UR5, SR_CgaCtaId ;  /* 0x00000000000579c3 */ /* 0x002e620000008800 */
[----:B------:R-:W-:Y:S01]  /*03c0*/  UMOV UR4, 0x400 ;  /* 0x0000040000047882 */ /* 0x000fe20000000000 */
[----:B------:R-:W-:Y:S01]  /*03d0*/  UMOV UR8, 0x1 ;  /* 0x0000000100087882 */ /* 0x000fe20000000000 */
[----:B------:R-:W-:Y:S01]  /*03e0*/  UMOV UR12, 0x100 ;  /* 0x00000100000c7882 */ /* 0x000fe20000000000 */
[----:B------:R-:W-:-:S04]  /*03f0*/  UIADD3 UR8, -UR8, 0x100000, URZ ;  /* 0x0010000008087890 */ /* 0x000fc8000fffe13f */
[----:B------:R-:W-:Y:S02]  /*0400*/  USHF.L.U32 UR9, UR8, 0xb, URZ ;  /* 0x0000000b08097899 */ /* 0x000fe4000800063f */
[----:B------:R-:W-:Y:S01]  /*0410*/  USHF.L.U32 UR8, UR8, 0x1, URZ ;  /* 0x0000000108087899 */ /* 0x000fe2000800063f */
[----:B------:R-:W-:Y:S01]  /*0420*/  ELECT P0, URZ, PT ;  /* 0x00000000003f782f */ /* 0x000fe20003800000 */
[----:B-1----:R-:W-:Y:S02]  /*0430*/  ULEA UR11, UR5, UR4, 0x18 ;  /* 0x00000004050b7291 */ /* 0x002fe4000f8ec03f */
[----:B------:R-:W-:-:S04]  /*0440*/  UIADD3 UR4, -UR12, 0x100000, URZ ;  /* 0x001000000c047890 */ /* 0x000fc8000fffe13f */
[----:B------:R-:W-:Y:S02]  /*0450*/  USHF.L.U32 UR5, UR4, 0xb, URZ ;  /* 0x0000000b04057899 */ /* 0x000fe4000800063f */
[----:B------:R-:W-:Y:S01]  /*0460*/  USHF.L.U32 UR4, UR4, 0x1, URZ ;  /* 0x0000000104047899 */ /* 0x000fe2000800063f */
[----:B------:R-:W1:Y:S03]  /*0470*/  FENCE.VIEW.ASYNC.S ;  /* 0x00000000000073c6 */ /* 0x000e660000000000 */
[----:B-1----:R1:W1:Y:S08]  /*0480*/  SYNCS.EXCH.64 URZ, [UR11+0x6000], UR8 ;  /* 0x006000080b3f75b2 */ /* 0x0022700008000100 */
[----:B------:R1:W1:Y:S01]  /*0490*/  SYNCS.EXCH.64 URZ, [UR11+0x6028], UR4 ;  /* 0x006028040b3f75b2 */ /* 0x0002620008000100 */
        /* <DEDUP_REMOVED lines=8> */
[----:B------:R-:W-:Y:S01]  /*0520*/  NOP ;  /* 0x0000000000007918 */ /* 0x000fe20000000000 */
.L_x_3:
        /* <DEDUP_REMOVED lines=21> */
[----:B------:R-:W-:Y:S01]  /*0680*/  NOP ;  /* 0x0000000000007918 */ /* 0x000fe20000000000 */
.L_x_4:
[----:B------:R-:W5:Y:S01]  /*0690*/  SHFL.IDX PT, R2, R0, RZ, 0x1f ;  /* 0x00001fff00027589 */ /* 0x000f6200000e0000 */
[----:B------:R-:W-:Y:S01]  /*06a0*/  ELECT P0, URZ, PT ;  /* 0x00000000003f782f */ /* 0x000fe20003800000 */
[----:B------:R-:W-:Y:S01]  /*06b0*/  NOP ;  /* 0x0000000000007918 */ /* 0x000fe20000000000 */
[----:B-1----:R-:W-:Y:S02]  /*06c0*/  UMOV UR4, 0x80 ;  /* 0x0000008000047882 */ /* 0x002fe40000000000 */
[C---:B-----5:R-:W-:Y:S02]  /*06d0*/  ISETP.NE.OR P0, PT, R2.reuse, RZ, !P0 ;  /* 0x000000ff0200720c */ /* 0x060fe40004705670 */
[----:B------:R-:W-:-:S11]  /*06e0*/  ISETP.NE.AND P2, PT, R2, RZ, PT ;  /* 0x000000ff0200720c */ /* 0x000fd60003f45270 */
[----:B------:R-:W-:Y:S01]  /*06f0*/  VOTEU.ALL UP0, P0 ;  /* 0x00000000003f7886 */ /* 0x000fe20000000000 */
[----:B------:R-:W-:Y:S01]  /*0700*/  VOTEU.ALL UP1, P0 ;  /* 0x00000000003f7886 */ /* 0x000fe20000020000 */
[----:B------:R-:W-:Y:S01]  /*0710*/  VOTEU.ALL UP2, P0 ;  /* 0x00000000003f7886 */ /* 0x000fe20000040000 */
[----:B------:R-:W-:Y:S02]  /*0720*/  VOTEU.ALL UP3, P0 ;  /* 0x00000000003f7886 */ /* 0x000fe40000060000 */
[----:B------:R-:W1:Y:S01]  /*0730*/  @!UP0 S2UR UR9, SR_CgaCtaId ;  /* 0x00000000000989c3 */ /* 0x000e620000008800 */
[----:B------:R-:W-:Y:S01]  /*0740*/  @!UP0 UMOV UR8, 0x400 ;  /* 0x0000040000088882 */ /* 0x000fe20000000000 */
[----:B------:R-:W-:-:S04]  /*0750*/  @!UP0 UIADD3 UR4, -UR4, 0x100000, URZ ;  /* 0x0010000004048890 */ /* 0x000fc8000fffe13f */
[----:B------:R-:W-:Y:S02]  /*0760*/  @!UP0 USHF.L.U32 UR5, UR4, 0xb, URZ ;  /* 0x0000000b04058899 */ /* 0x000fe4000800063f */
[----:B------:R-:W-:Y:S02]  /*0770*/  @!UP0 USHF.L.U32 UR4, UR4, 0x1, URZ ;  /* 0x0000000104048899 */ /* 0x000fe4000800063f */
[----:B-1----:R-:W-:Y:S01]  /*0780*/  @!UP0 ULEA UR8, UR9, UR8, 0x18 ;  /* 0x0000000809088291 */ /* 0x002fe2000f8ec03f */
[----:B------:R-:W-:Y:S01]  /*0790*/  VOTEU.ALL UP0, P0 ;  /* 0x00000000003f7886 */ /* 0x000fe20000000000 */
[----:B------:R-:W1:Y:S10]  /*07a0*/  FENCE.VIEW.ASYNC.S ;  /* 0x00000000000073c6 */ /* 0x000e740000000000 */
[----:B-1----:R1:W1:Y:S01]  /*07b0*/  @!UP0 SYNCS.EXCH.64 URZ, [UR8+0x6090], UR4 ;  /* 0x00609004083f85b2 */ /* 0x0022620008000100 */
[----:B------:R1:W1:Y:S01]  /*07c0*/  @!UP1 SYNCS.EXCH.64 URZ, [UR8+0x6098], UR4 ;  /* 0x00609804083f95b2 */ /* 0x0002620008000100 */
[----:B------:R1:W1:Y:S01]  /*07d0*/  @!UP2 SYNCS.EXCH.64 URZ, [UR8+0x60a0], UR4 ;  /* 0x0060a004083fa5b2 */ /* 0x0002620008000100 */
[----:B------:R1:W1:Y:S01]  /*07e0*/  @!UP3 SYNCS.EXCH.64 URZ, [UR8+0x60a8], UR4 ;  /* 0x0060a804083fb5b2 */ /* 0x0002620008000100 */
[----:B------:R-:W-:Y:S01]  /*07f0*/  NOP ;  /* 0x0000000000007918 */ /* 0x000fe20000000000 */
[----:B------:R-:W-:Y:S05]  /*0800*/  @P2 BRA `(.L_x_5) ;  /* 0x0000000000402947 */ /* 0x000fea0003800000 */
[----:B-1----:R-:W1:Y:S01]  /*0810*/  S2UR UR5, SR_CgaCtaId ;  /* 0x00000000000579c3 */ /* 0x002e620000008800 */
[----:B------:R-:W-:Y:S01]  /*0820*/  UMOV UR4, 0x400 ;  /* 0x0000040000047882 */ /* 0x000fe20000000000 */
[----:B------:R-:W-:Y:S01]  /*0830*/  UMOV UR8, 0x20 ;  /* 0x0000002000087882 */ /* 0x000fe20000000000 */
[----:B------:R-:W-:Y:S01]  /*0840*/  UMOV UR9, 0x80 ;  /* 0x0000008000097882 */ /* 0x000fe20000000000 */
[----:B------:R-:W-:Y:S01]  /*0850*/  ELECT P0, URZ, PT ;  /* 0x00000000003f782f */ /* 0x000fe20003800000 */
[----:B-1----:R-:W-:Y:S02]  /*0860*/  ULEA UR11, UR5, UR4, 0x18 ;  /* 0x00000004050b7291 */ /* 0x002fe4000f8ec03f */
[----:B------:R-:W-:-:S04]  /*0870*/  UIADD3 UR4, -UR8, 0x100000, URZ ;  /* 0x0010000008047890 */ /* 0x000fc8000fffe13f */
[----:B------:R-:W-:Y:S02]  /*0880*/  USHF.L.U32 UR5, UR4, 0xb, URZ ;  /* 0x0000000b04057899 */ /* 0x000fe4000800063f */
[----:B------:R-:W-:Y:S02]  /*0890*/  USHF.L.U32 UR4, UR4, 0x1, URZ ;  /* 0x0000000104047899 */ /* 0x000fe4000800063f */
[----:B------:R-:W-:-:S04]  /*08a0*/  UIADD3 UR8, -UR9, 0x100000, URZ ;  /* 0x0010000009087890 */ /* 0x000fc8000fffe13f */
[----:B------:R-:W-:Y:S02]  /*08b0*/  USHF.L.U32 UR9, UR8, 0xb, URZ ;  /* 0x0000000b08097899 */ /* 0x000fe4000800063f */
[----:B------:R-:W-:Y:S01]  /*08c0*/  USHF.L.U32 UR8, UR8, 0x1, URZ ;  /* 0x0000000108087899 */ /* 0x000fe2000800063f */
[----:B------:R-:W1:Y:S03]  /*08d0*/  FENCE.VIEW.ASYNC.S ;  /* 0x00000000000073c6 */ /* 0x000e660000000000 */
[----:B-1----:R1:W1:Y:S08]  /*08e0*/  SYNCS.EXCH.64 URZ, [UR11+0x60c0], UR4 ;  /* 0x0060c0040b3f75b2 */ /* 0x0022700008000100 */
[----:B------:R1:W1:Y:S01]  /*08f0*/  SYNCS.EXCH.64 URZ, [UR11+0x60c8], UR8 ;  /* 0x0060c8080b3f75b2 */ /* 0x0002620008000100 */
[----:B------:R-:W-:Y:S01]  /*0900*/  NOP ;  /* 0x0000000000007918 */ /* 0x000fe20000000000 */
.L_x_5:
[----:B------:R-:W-:Y:S01]  /*0910*/  ISETP.NE.AND P0, PT, RZ, UR36, PT ;  /* 0x00000024ff007c0c */ /* 0x000fe2000bf05270 */
[----:B------:R-:W-:Y:S01]  /*0920*/  NOP ;  /* 0x0000000000007918 */ /* 0x000fe20000000000 */
[----:B------:R-:W-:Y:S01]  /*0930*/  MOV R0, UR7 ;  /* 0x0000000700007c02 */ /* 0x000fe20008000f00 */
[----:B-1234-:R-:W-:Y:S03]  /*0940*/  BAR.SYNC.DEFER_BLOCKING 0x0 ;  /* 0x0000000000007b1d */ /* 0x01efe60000010000 */
[----:B------:R-:W-:-:S07]  /*0950*/  ISETP.EQ.AND P2, PT, R0, 0x1, P1 ;  /* 0x000000010000780c */ /* 0x000fce0000f42270 */
[----:B------:R-:W-:Y:S06]  /*0960*/  @!P0 BRA `(.L_x_6) ;  /* 0x0000005c00788947 */ /* 0x000fec0003800000 */
[----:B------:R-:W-:-:S06]  /*0970*/  UISETP.GT.U32.AND UP0, UPT, UR10, 0x3, UPT ;  /* 0x000000030a00788c */ /* 0x000fcc000bf04070 */
[----:B------:R-:W-:-:S13]  /*0980*/  PLOP3.LUT P0, PT, PT, PT, UP0, 0x80, 0x0 ;  /* 0x000000000000781c */ /* 0x000fda0003f0f008 */
[----:B------:R-:W-:Y:S05]  /*0990*/  @P0 EXIT ;  /* 0x000000000000094d */ /* 0x000fea0003800000 */
.L_x_7:
[----:B------:R-:W-:-:S08]  /*09a0*/  NOP ;  /* 0x0000000000007918 */ /* 0x000fd00000000000 */
[----:B------:R-:W1:Y:S02]  /*09b0*/  USETMAXREG.TRY_ALLOC.CTAPOOL UP0, 0xf0 ;  /* 0x000000f0000079c8 */ /* 0x000e640008000600 */
[----:B-1----:R-:W-:-:S13]  /*09c0*/  PLOP3.LUT P0, PT, PT, PT, UP0, 0x80, 0x0 ;  /* 0x000000000000781c */ /* 0x002fda0003f0f008 */
[----:B------:R-:W-:Y:S05]  /*09d0*/  @!P0 BRA `(.L_x_7) ;  /* 0xfffffffc00f08947 */ /* 0x000fea000383ffff */
[----:B------:R-:W-:Y:S01]  /*09e0*/  UISETP.NE.AND UP0, UPT, UR36, 0x1, UPT ;  /* 0x000000012400788c */ /* 0x000fe2000bf05270 */
[----:B------:R-:W1:Y:S01]  /*09f0*/  S2UR UR42, SR_CTAID.X ;  /* 0x00000000002a79c3 */ /* 0x000e620000002500 */
[----:B------:R-:W-:Y:S01]  /*0a00*/  UMOV UR4, URZ ;  /* 0x0000003f00047c82 */ /* 0x000fe20008000000 */
[----:B------:R-:W-:-:S03]  /*0a10*/  UMOV UR5, URZ ;  /* 0x0000003f00057c82 */ /* 0x000fc60008000000 */
[----:B------:R-:W-:-:S13]  /*0a20*/  PLOP3.LUT P0, PT, PT, PT, UP0, 0x80, 0x0 ;  /* 0x000000000000781c */ /* 0x000fda0003f0f008 */
[----:B------:R-:W-:Y:S05]  /*0a30*/  @!P0 BRA `(.L_x_8) ;  /* 0x00000000003c8947 */ /* 0x000fea0003800000 */
[----:B------:R-:W-:Y:S01]  /*0a40*/  UISETP.NE.AND UP0, UPT, UR36, 0x2, UPT ;  /* 0x000000022400788c */ /* 0x000fe2000bf05270 */
[----:B------:R-:W-:-:S05]  /*0a50*/  UMOV UR5, 0x1 ;  /* 0x0000000100057882 */ /* 0x000fca0000000000 */
[----:B------:R-:W-:-:S13]  /*0a60*/  PLOP3.LUT P1, PT, PT, PT, UP0, 0x80, 0x0 ;  /* 0x000000000000781c */ /* 0x000fda0003f2f008 */
[----:B------:R-:W-:Y:S05]  /*0a70*/  @!P1 BRA `(.L_x_8) ;  /* 0x00000000002c9947 */ /* 0x000fea0003800000 */
[----:B------:R-:W-:-:S06]  /*0a80*/  UISETP.NE.AND UP0, UPT, UR36, 0x3, UPT ;  /* 0x000000032400788c */ /* 0x000fcc000bf05270 */
[----:B------:R-:W-:-:S13]  /*0a90*/  PLOP3.LUT P1, PT, PT, PT, UP0, 0x80, 0x0 ;  /* 0x000000000000781c */ /* 0x000fda0003f2f008 */
[----:B------:R-:W-:Y:S05]  /*0aa0*/  @!P1 BRA `(.L_x_9) ;  /* 0x0000000000189947 */ /* 0x000fea0003800000 */
[----:B------:R-:W-:-:S11]  /*0ab0*/  UISETP.NE.AND UP0, UPT, UR36, 0x4, UPT ;  /* 0x000000042400788c */ /* 0x000fd6000bf05270 */
[----:B------:R-:W-:Y:S01]  /*0ac0*/  @!UP0 UMOV UR4, 0x1 ;  /* 0x0000000100048882 */ /* 0x000fe20000000000 */
[----:B------:R-:W-:Y:S01]  /*0ad0*/  @!UP0 UMOV UR5, 0x1 ;  /* 0x0000000100058882 */ /* 0x000fe20000000000 */
[----:B------:R-:W-:Y:S01]  /*0ae0*/  @UP0 UMOV UR4, URZ ;  /* 0x0000003f00040c82 */ /* 0x000fe20008000000 */
[----:B------:R-:W-:Y:S01]  /*0af0*/  @UP0 UMOV UR5, URZ ;  /* 0x0000003f00050c82 */ /* 0x000fe20008000000 */
[----:B------:R-:W-:Y:S05]  /*0b00*/  BRA `(.L_x_8) ;  /* 0x0000000000087947 */ /* 0x000fea0003800000 */
.L_x_9:
[----:B------:R-:W-:Y:S01]  /*0b10*/  UMOV UR4, 0x1 ;  /* 0x0000000100047882 */ /* 0x000fe20000000000 */
[----:B------:R-:W-:-:S05]  /*0b20*/  UMOV UR5, URZ ;  /* 0x0000003f00057c82 */ /* 0x000fca0008000000 */
.L_x_8:
[----:B------:R-:W-:Y:S05]  /*0b30*/  @!P0 BRA `(.L_x_10) ;  /* 0x00000000003c8947 */ /* 0x000fea0003800000 */
[----:B------:R-:W-:-:S06]  /*0b40*/  UISETP.NE.AND UP0, UPT, UR36, 0x2, UPT ;  /* 0x000000022400788c */ /* 0x000fcc000bf05270 */
[----:B------:R-:W-:-:S13]  /*0b50*/  PLOP3.LUT P0, PT, PT, PT, UP0, 0x80, 0x0 ;  /* 0x000000000000781c */ /* 0x000fda0003f0f008 */
[----:B------:R-:W-:Y:S05]  /*0b60*/  @!P0 BRA `(.L_x_11) ;  /* 0x0000000000288947 */ /* 0x000fea0003800000 */
[----:B------:R-:W-:-:S06]  /*0b70*/  UISETP.NE.AND UP0, UPT, UR36, 0x3, UPT ;  /* 0x000000032400788c */ /* 0x000fcc000bf05270 */
[----:B------:R-:W-:-:S13]  /*0b80*/  PLOP3.LUT P0, PT, PT, PT, UP0, 0x80, 0x0 ;  /* 0x000000000000781c */ /* 0x000fda0003f0f008 */
[----:B------:R-:W-:Y:S05]  /*0b90*/  @!P0 BRA `(.L_x_12) ;  /* 0x0000000000148947 */ /* 0x000fea0003800000 */
[----:B------:R-:W-:-:S06]  /*0ba0*/  UISETP.NE.AND UP0, UPT, UR36, 0x4, UPT ;  /* 0x000000042400788c */ /* 0x000fcc000bf05270 */
[----:B------:R-:W-:-:S13]  /*0bb0*/  PLOP3.LUT P0, PT, PT, PT, UP0, 0x80, 0x0 ;  /* 0x000000000000781c */ /* 0x000fda0003f0f008 */
[----:B------:R-:W-:Y:S05]  /*0bc0*/  @P0 BRA `(.L_x_13) ;  /* 0x00000000001c0947 */ /* 0x000fea0003800000 */
[----:B-1----:R-:W-:Y:S01]  /*0bd0*/  ULEA UR42, UR42, 0x3, 0x1 ;  /* 0x000000032a2a7891 */ /* 0x002fe2000f8e083f */
[----:B------:R-:W-:Y:S11]  /*0be0*/  BRA `(.L_x_13) ;  /* 0x0000000000147947 */ /* 0x000ff60003800000 */
.L_x_12:
[----:B-1----:R-:W-:Y:S01]  /*0bf0*/  ULEA UR42, UR42, 0x2, 0x1 ;  /* 0x000000022a2a7891 */ /* 0x002fe2000f8e083f */
[----:B------:R-:W-:Y:S11]  /*0c00*/  BRA `(.L_x_13) ;  /* 0x00000000000c7947 */ /* 0x000ff60003800000 */
.L_x_11:
[----:B-1----:R-:W-:Y:S01]  /*0c10*/  ULEA UR42, UR42, 0x1, 0x1 ;  /* 0x000000012a2a7891 */ /* 0x002fe2000f8e083f */
[----:B------:R-:W-:Y:S11]  /*0c20*/  BRA `(.L_x_13) ;  /* 0x0000000000047947 */ /* 0x000ff60003800000 */
.L_x_10:
[----:B-1----:R-:W-:-:S12]  /*0c30*/  USHF.L.U32 UR42, UR42, 0x1, URZ ;  /* 0x000000012a2a7899 */ /* 0x002fd8000800063f */
.L_x_13:
[----:B------:R-:W-:-:S04]  /*0c40*/  ULOP3.LUT UR7, UR6, 0x1, URZ, 0xfc, !UPT ;  /* 0x0000000106077892 */ /* 0x000fc8000f8efc3f */
[----:B------:R-:W-:-:S06]  /*0c50*/  UISETP.NE.AND UP0, UPT, UR7, 0x3, UPT ;  /* 0x000000030700788c */ /* 0x000fcc000bf05270 */
[----:B------:R-:W-:-:S13]  /*0c60*/  PLOP3.LUT P0, PT, PT, PT, UP0, 0x80, 0x0 ;  /* 0x000000000000781c */ /* 0x000fda0003f0f008 */
[----:B------:R-:W-:Y:S05]  /*0c70*/  @!P0 BRA `(.L_x_14) ;  /* 0x0000000000048947 */ /* 0x000fea0003800000 */
[----:B-1----:R-:W-:Y:S01]  /*0c80*/  BPT.TRAP 0x1 ;  /* 0x000000040000795c */ /* 0x002fe20000300000 */
.L_x_14:
[----:B------:R-:W2:Y:S01]  /*0c90*/  S2UR UR7, SR_CgaCtaId ;  /* 0x00000000000779c3 */ /* 0x000ea20000008800 */
[----:B------:R-:W-:Y:S01]  /*0ca0*/  UMOV UR37, 0x400 ;  /* 0x0000040000257882 */ /* 0x000fe20000000000 */
[----:B------:R-:W-:-:S04]  /*0cb0*/  MOV R0, UR4 ;  /* 0x0000000400007c02 */ /* 0x000fc80008000f00 */
[----:B------:R-:W-:Y:S01]  /*0cc0*/  SHF.L.U32 R0, R0, 0x1f, RZ ;  /* 0x0000001f00007819 */ /* 0x000fe200000006ff */
[----:B--2---:R-:W-:-:S04]  /*0cd0*/  ULEA UR37, UR7, UR37, 0x18 ;  /* 0x0000002507257291 */ /* 0x004fc8000f8ec03f */
[----:B------:R-:W-:-:S09]  /*0ce0*/  ULEA UR7, UR5, UR37, 0x3 ;  /* 0x0000002505077291 */ /* 0x000fd2000f8e183f */
[----:B------:R-:W2:Y:S02]  /*0cf0*/  SYNCS.PHASECHK.TRANS64.TRYWAIT P1, [UR7+0x6050], R0 ;  /* 0x00605000ff0075a7 */ /* 0x000ea40008020147 */
[----:B--2---:R-:W-:Y:S05]  /*0d00*/  @!P1 BRA `(.L_x_15) ;  /* 0x00000068009c9947 */ /* 0x004fea0003800000 */
.L_x_87:
[----:B------:R-:W-:Y:S05]  /*0d10*/  @!P0 BRA `(.L_x_16) ;  /* 0x0000000000048947 */ /* 0x000fea0003800000 */
[----:B-1----:R-:W-:Y:S01]  /*0d20*/  BPT.TRAP 0x1 ;  /* 0x000000040000795c */ /* 0x002fe20000300000 */
.L_x_16:
[----:B--2---:R-:W-:Y:S01]  /*0d30*/  SHF.L.U32 R0, RZ, 0x1f, RZ ;  /* 0x0000001fff007819 */ /* 0x004fe200000006ff */
[----:B------:R-:W-:Y:S01]  /*0d40*/  UIADD3 UR11, UR37, 0x6090, URZ ;  /* 0x00006090250b7890 */ /* 0x000fe2000fffe03f */
[----:B------:R-:W-:Y:S02]  /*0d50*/  ISETP.NE.AND P2, PT, RZ, UR10, PT ;  /* 0x0000000aff007c0c */ /* 0x000fe4000bf45270 */
[----:B------:R-:W2:Y:S02]  /*0d60*/  SYNCS.PHASECHK.TRANS64.TRYWAIT P1, [UR37+0x6000], R0 ;  /* 0x00600000ff0075a7 */ /* 0x000ea40008020165 */
[----:B--2---:R-:W-:Y:S09]  /*0d70*/  @!P1 BRA `(.L_x_17) ;  /* 0x0000006800989947 */ /* 0x004ff20003800000 */
.L_x_88:
[----:B------:R-:W-:Y:S01]  /*0d80*/  ULEA UR10, UR10, UR11, 0x3 ;  /* 0x0000000b0a0a7291 */ /* 0x000fe2000f8e183f */
[----:B------:R-:W-:Y:S01]  /*0d90*/  SEL R2, RZ, 0x1, P2 ;  /* 0x00000001ff027807 */ /* 0x000fe20001000000 */
[----:B------:R-:W-:-:S03]  /*0da0*/  UIADD3 UR9, UR36, -0x1, URZ ;  /* 0xffffffff24097890 */ /* 0x000fc6000fffe03f */
[----:B------:R-:W-:Y:S01]  /*0db0*/  SHF.L.U32 R2, R2, 0x1f, RZ ;  /* 0x0000001f02027819 */ /* 0x000fe200000006ff */
[----:B------:R-:W-:-:S03]  /*0dc0*/  USHF.L.U32 UR9, UR9, 0x3, URZ ;  /* 0x0000000309097899 */ /* 0x000fc6000800063f */
[----:B------:R-:W3:Y:S02]  /*0dd0*/  SYNCS.PHASECHK.TRANS64.TRYWAIT P1, [UR10], R2 ;  /* 0x00000002ff0075a7 */ /* 0x000ee4000802014a */
[----:B---3--:R-:W-:Y:S07]  /*0de0*/  @!P1 BRA `(.L_x_18) ;  /* 0x0000006800949947 */ /* 0x008fee0003800000 */
.L_x_89:
[----:B------:R-:W-:Y:S01]  /*0df0*/  USHF.R.U32.HI UR4, URZ, 0x4, UR37 ;  /* 0x000000043f047899 */ /* 0x000fe20008011625 */
[----:B------:R-:W-:Y:S01]  /*0e00*/  WARPGROUP.ARRIVE ;  /* 0x00000000000079c5 */ /* 0x000fe20000000000 */
[----:B------:R-:W-:Y:S02]  /*0e10*/  UIADD3 UR7, UR37, 0x1000, URZ ;  /* 0x0000100025077890 */ /* 0x000fe4000fffe03f */
[----:B------:R-:W-:Y:S02]  /*0e20*/  ULOP3.LUT UR4, UR4, 0x3fff, URZ, 0xc0, !UPT ;  /* 0x00003fff04047892 */ /* 0x000fe4000f8ec03f */
[----:B------:R-:W-:Y:S02]  /*0e30*/  USHF.R.U32.HI UR7, URZ, 0x4, UR7 ;  /* 0x000000043f077899 */ /* 0x000fe40008011607 */
[----:B------:R-:W-:Y:S02]  /*0e40*/  ULOP3.LUT UR4, UR4, 0x10000, URZ, 0xfc, !UPT ;  /* 0x0001000004047892 */ /* 0x000fe4000f8efc3f */
[----:B------:R-:W-:-:S02]  /*0e50*/  ULOP3.LUT UR8, UR7, 0x3fff, URZ, 0xc0, !UPT ;  /* 0x00003fff07087892 */ /* 0x000fc4000f8ec03f */
[----:B------:R-:W-:Y:S02]  /*0e60*/  ULEA UR4, UR5, UR4, 0x7 ;  /* 0x0000000405047291 */ /* 0x000fe4000f8e383f */
[----:B------:R-:W-:Y:S01]  /*0e70*/  ULOP3.LUT UR10, UR8, 0x10000, URZ, 0xfc, !UPT ;  /* 0x00010000080a7892 */ /* 0x000fe2000f8efc3f */
[----:B------:R-:W-:Y:S01]  /*0e80*/  UMOV UR5, 0xc0000010 ;  /* 0xc000001000057882 */ /* 0x000fe20000000000 */
[----:B------:R-:W-:Y:S01]  /*0e90*/  UMOV UR15, 0xc0000010 ;  /* 0xc0000010000f7882 */ /* 0x000fe20000000000 */
[----:B------:R-:W-:Y:S02]  /*0ea0*/  UMOV UR13, UR5 ;  /* 0x00000005000d7c82 */ /* 0x000fe40008000000 */
[----:B------:R-:W-:Y:S01]  /*0eb0*/  UMOV UR12, UR4 ;  /* 0x00000004000c7c82 */ /* 0x000fe20008000000 */
[----:B------:R-:W-:Y:S01]  /*0ec0*/  ULDC UR7, c[0x0][0x604] ;  /* 0x0001810000077ab9 */ /* 0x000fe20000000800 */
[----:B------:R-:W-:Y:S02]  /*0ed0*/  UMOV UR14, UR10 ;  /* 0x0000000a000e7c82 */ /* 0x000fe40008000000 */
[----:B------:R-:W-:Y:S03]  /*0ee0*/  HGMMA.64x128x16.F32.BF16 R24, gdesc[UR12], RZ, !UPT, gsb0 ;  /* 0x01e000000c1879f0 */ /* 0x000fe6000c0018ff */
[----:B------:R-:W-:-:S02]  /*0ef0*/  WARPGROUP.DEPBAR.LE gsb0, 0x0 ;  /* 0x00008000000079c5 */ /* 0x000fc40000010000 */
[----:B--2---:R-:W-:Y:S02]  /*0f00*/  FMNMX R3, R24, R25, !PT ;  /* 0x0000001918037209 */ /* 0x004fe40007800000 */
[----:B------:R-:W-:Y:S02]  /*0f10*/  FMNMX R7, R26, R27, !PT ;  /* 0x0000001b1a077209 */ /* 0x000fe40007800000 */
[----:B------:R-:W-:-:S04]  /*0f20*/  FMNMX R2, R28, R3, !PT ;  /* 0x000000031c027209 */ /* 0x000fc80007800000 */
        /* <DEDUP_REMOVED lines=28> */
[----:B------:R-:W-:-:S05]  /*10f0*/  FMNMX R2, R85, R2, !PT ;  /* 0x0000000255027209 */ /* 0x000fca0007800000 */
[----:B------:R-:W2:Y:S02]  /*1100*/  SHFL.BFLY PT, R3, R2, 0x1, 0x1f ;  /* 0x0c201f0002037f89 */ /* 0x000ea400000e0000 */
[----:B--2---:R-:W-:-:S05]  /*1110*/  FMNMX R4, R2, R3, !PT ;  /* 0x0000000302047209 */ /* 0x004fca0007800000 */
[----:B------:R-:W2:Y:S02]  /*1120*/  SHFL.BFLY PT, R3, R4, 0x2, 0x1f ;  /* 0x0c401f0004037f89 */ /* 0x000ea400000e0000 */
[----:B--2---:R-:W-:Y:S02]  /*1130*/  FMNMX R3, R4, R3, !PT ;  /* 0x0000000304037209 */ /* 0x004fe40007800000 */
[----:B------:R-:W-:Y:S02]  /*1140*/  FMNMX R4, R30, R7, !PT ;  /* 0x000000071e047209 */ /* 0x000fe40007800000 */
[----:B------:R-:W-:Y:S02]  /*1150*/  FSETP.NEU.AND P1, PT, R3, -INF , PT ;  /* 0xff8000000300780b */ /* 0x000fe40003f2d000 */
[----:B------:R-:W-:Y:S02]  /*1160*/  FMNMX R9, R31, R4, !PT ;  /* 0x000000041f097209 */ /* 0x000fe40007800000 */
[----:B------:R-:W-:-:S02]  /*1170*/  FSEL R5, R3, RZ, P1 ;  /* 0x000000ff03057208 */ /* 0x000fc40000800000 */
[----:B------:R-:W-:-:S03]  /*1180*/  FMNMX R4, R34, R9, !PT ;  /* 0x0000000922047209 */ /* 0x000fc60007800000 */
[----:B------:R-:W-:Y:S01]  /*1190*/  FMUL R12, R5, UR7 ;  /* 0x00000007050c7c20 */ /* 0x000fe20008400000 */
[----:B------:R-:W-:-:S03]  /*11a0*/  FMNMX R9, R35, R4, !PT ;  /* 0x0000000423097209 */ /* 0x000fc60007800000 */
[--C-:B------:R-:W-:Y:S01]  /*11b0*/  FFMA R24, R24, UR7, -R12.reuse ;  /* 0x0000000718187c23 */ /* 0x100fe2000800080c */
[--C-:B------:R-:W-:Y:S01]  /*11c0*/  FFMA R5, R25, UR7, -R12.reuse ;  /* 0x0000000719057c23 */ /* 0x100fe2000800080c */
[--C-:B------:R-:W-:Y:S01]  /*11d0*/  FFMA R2, R28, UR7, -R12.reuse ;  /* 0x000000071c027c23 */ /* 0x100fe2000800080c */
[--C-:B------:R-:W-:Y:S01]  /*11e0*/  FFMA R6, R36, UR7, -R12.reuse ;  /* 0x0000000724067c23 */ /* 0x100fe2000800080c */
[--C-:B------:R-:W-:Y:S01]  /*11f0*/  FFMA R29, R29, UR7, -R12.reuse ;  /* 0x000000071d1d7c23 */ /* 0x100fe2000800080c */
[----:B------:R-:W-:Y:S01]  /*1200*/  FSETP.GEU.AND P5, PT, R24, -126, PT ;  /* 0xc2fc00001800780b */ /* 0x000fe20003fae000 */
[--C-:B------:R-:W-:Y:S01]  /*1210*/  FFMA R28, R32, UR7, -R12.reuse ;  /* 0x00000007201c7c23 */ /* 0x100fe2000800080c */
[----:B------:R-:W-:Y:S01]  /*1220*/  FMNMX R4, R38, R9, !PT ;  /* 0x0000000926047209 */ /* 0x000fe20007800000 */
[--C-:B------:R-:W-:Y:S01]  /*1230*/  FFMA R33, R33, UR7, -R12.reuse ;  /* 0x0000000721217c23 */ /* 0x100fe2000800080c */
[----:B------:R-:W-:Y:S01]  /*1240*/  FSETP.GEU.AND P3, PT, R5, -126, PT ;  /* 0xc2fc00000500780b */ /* 0x000fe20003f6e000 */
[--C-:B------:R-:W-:Y:S01]  /*1250*/  FFMA R37, R37, UR7, -R12.reuse ;  /* 0x0000000725257c23 */ /* 0x100fe2000800080c */
[----:B------:R-:W-:Y:S01]  /*1260*/  FSETP.GEU.AND P2, PT, R2, -126, PT ;  /* 0xc2fc00000200780b */ /* 0x000fe20003f4e000 */
[--C-:B------:R-:W-:Y:S01]  /*1270*/  FFMA R32, R40, UR7, -R12.reuse ;  /* 0x0000000728207c23 */ /* 0x100fe2000800080c */
[----:B------:R-:W-:Y:S01]  /*1280*/  FMNMX R11, R39, R4, !PT ;  /* 0x00000004270b7209 */ /* 0x000fe20007800000 */
[--C-:B------:R-:W-:Y:S01]  /*1290*/  FFMA R36, R48, UR7, -R12.reuse ;  /* 0x0000000730247c23 */ /* 0x100fe2000800080c */
[----:B------:R-:W-:Y:S01]  /*12a0*/  FSETP.GEU.AND P4, PT, R29, -126, PT ;  /* 0xc2fc00001d00780b */ /* 0x000fe20003f8e000 */
[--C-:B------:R-:W-:Y:S01]  /*12b0*/  FFMA R41, R41, UR7, -R12.reuse ;  /* 0x0000000729297c23 */ /* 0x100fe2000800080c */
[----:B------:R-:W-:Y:S01]  /*12c0*/  FMNMX R4, R42, R11, !PT ;  /* 0x0000000b2a047209 */ /* 0x000fe20007800000 */
[----:B------:R-:W-:Y:S01]  /*12d0*/  @!P5 FMUL R24, R24, 0.5 ;  /* 0x3f0000001818d820 */ /* 0x000fe20000400000 */
[----:B------:R-:W-:Y:S01]  /*12e0*/  FSETP.GEU.AND P6, PT, R28, -126, PT ;  /* 0xc2fc00001c00780b */ /* 0x000fe20003fce000 */
[--C-:B------:R-:W-:Y:S01]  /*12f0*/  FFMA R8, R44, UR7, -R12.reuse ;  /* 0x000000072c087c23 */ /* 0x100fe2000800080c */
[----:B------:R-:W-:Y:S01]  /*1300*/  FMNMX R11, R43, R4, !PT ;  /* 0x000000042b0b7209 */ /* 0x000fe20007800000 */
[----:B------:R-:W-:Y:S01]  /*1310*/  @!P3 FMUL R5, R5, 0.5 ;  /* 0x3f0000000505b820 */ /* 0x000fe20000400000 */
[----:B------:R-:W-:Y:S01]  /*1320*/  FSETP.GEU.AND P1, PT, R33, -126, PT ;  /* 0xc2fc00002100780b */ /* 0x000fe20003f2e000 */
[----:B------:R-:W2:Y:S01]  /*1330*/  MUFU.EX2 R24, R24 ;  /* 0x0000001800187308 */ /* 0x000ea20000000800 */
[----:B------:R-:W-:Y:S01]  /*1340*/  @!P2 FMUL R2, R2, 0.5 ;  /* 0x3f0000000202a820 */ /* 0x000fe20000400000 */
[----:B------:R-:W-:Y:S01]  /*1350*/  FMNMX R4, R46, R11, !PT ;  /* 0x0000000b2e047209 */ /* 0x000fe20007800000 */
[--C-:B------:R-:W-:Y:S01]  /*1360*/  FFMA R45, R45, UR7, -R12.reuse ;  /* 0x000000072d2d7c23 */ /* 0x100fe2000800080c */
[----:B------:R-:W-:Y:S01]  /*1370*/  @!P4 FMUL R29, R29, 0.5 ;  /* 0x3f0000001d1dc820 */ /* 0x000fe20000400000 */
[--C-:B------:R-:W-:Y:S01]  /*1380*/  FFMA R49, R49, UR7, -R12.reuse ;  /* 0x0000000731317c23 */ /* 0x100fe2000800080c */
[----:B------:R-:W-:Y:S01]  /*1390*/  FMNMX R13, R47, R4, !PT ;  /* 0x000000042f0d7209 */ /* 0x000fe20007800000 */
[--C-:B------:R-:W-:Y:S01]  /*13a0*/  FFMA R10, R52, UR7, -R12.reuse ;  /* 0x00000007340a7c23 */ /* 0x100fe2000800080c */
[----:B------:R-:W3:Y:S01]  /*13b0*/  MUFU.EX2 R5, R5 ;  /* 0x0000000500057308 */ /* 0x000ee20000000800 */
[----:B------:R-:W-:Y:S01]  /*13c0*/  @!P6 FMUL R28, R28, 0.5 ;  /* 0x3f0000001c1ce820 */ /* 0x000fe20000400000 */
[----:B------:R-:W-:Y:S01]  /*13d0*/  FMNMX R4, R50, R13, !PT ;  /* 0x0000000d32047209 */ /* 0x000fe20007800000 */
[--C-:B------:R-:W-:Y:S01]  /*13e0*/  FFMA R53, R53, UR7, -R12.reuse ;  /* 0x0000000735357c23 */ /* 0x100fe2000800080c */
[----:B------:R-:W-:Y:S01]  /*13f0*/  @!P1 FMUL R33, R33, 0.5 ;  /* 0x3f00000021219820 */ /* 0x000fe20000400000 */
[--C-:B------:R-:W-:Y:S01]  /*1400*/  FFMA R60, R60, UR7, -R12.reuse ;  /* 0x000000073c3c7c23 */ /* 0x100fe2000800080c */
[----:B------:R-:W-:Y:S01]  /*1410*/  FMNMX R13, R51, R4, !PT ;  /* 0x00000004330d7209 */ /* 0x000fe20007800000 */
[--C-:B------:R-:W-:Y:S01]  /*1420*/  FFMA R56, R56, UR7, -R12.reuse ;  /* 0x0000000738387c23 */ /* 0x100fe2000800080c */
[----:B------:R-:W4:Y:S01]  /*1430*/  MUFU.EX2 R2, R2 ;  /* 0x0000000200027308 */ /* 0x000f220000000800 */
[----:B--2---:R-:W-:Y:S01]  /*1440*/  @!P5 FMUL R24, R24, R24 ;  /* 0x000000181818d220 */ /* 0x004fe20000400000 */
[----:B------:R-:W-:Y:S01]  /*1450*/  FSETP.GEU.AND P5, PT, R6, -126, PT ;  /* 0xc2fc00000600780b */ /* 0x000fe20003fae000 */
[--C-:B------:R-:W-:Y:S01]  /*1460*/  FFMA R57, R57, UR7, -R12.reuse ;  /* 0x0000000739397c23 */ /* 0x100fe2000800080c */
[----:B------:R-:W-:Y:S01]  /*1470*/  FMNMX R4, R54, R13, !PT ;  /* 0x0000000d36047209 */ /* 0x000fe20007800000 */
[--C-:B------:R-:W-:Y:S01]  /*1480*/  FFMA R61, R61, UR7, -R12.reuse ;  /* 0x000000073d3d7c23 */ /* 0x100fe2000800080c */
[--C-:B------:R-:W-:Y:S01]  /*1490*/  FFMA R65, R65, UR7, -R12.reuse ;  /* 0x0000000741417c23 */ /* 0x100fe2000800080c */
[--C-:B------:R-:W-:Y:S01]  /*14a0*/  FFMA R72, R72, UR7, -R12.reuse ;  /* 0x0000000748487c23 */ /* 0x100fe2000800080c */
[----:B------:R-:W2:Y:S01]  /*14b0*/  MUFU.EX2 R7, R29 ;  /* 0x0000001d00077308 */ /* 0x000ea20000000800 */
[----:B------:R-:W-:Y:S01]  /*14c0*/  FMNMX R15, R55, R4, !PT ;  /* 0x00000004370f7209 */ /* 0x000fe20007800000 */
[----:B---3--:R-:W-:Y:S01]  /*14d0*/  @!P3 FMUL R5, R5, R5 ;  /* 0x000000050505b220 */ /* 0x008fe20000400000 */
[----:B------:R-:W-:Y:S01]  /*14e0*/  FSETP.GEU.AND P3, PT, R37, -126, PT ;  /* 0xc2fc00002500780b */ /* 0x000fe20003f6e000 */
[--C-:B------:R-:W-:Y:S01]  /*14f0*/  FFMA R64, R64, UR7, -R12.reuse ;  /* 0x0000000740407c23 */ /* 0x100fe2000800080c */
[----:B------:R-:W-:Y:S01]  /*1500*/  FMNMX R4, R58, R15, !PT ;  /* 0x0000000f3a047209 */ /* 0x000fe20007800000 */
[--C-:B------:R-:W-:Y:S01]  /*1510*/  FFMA R68, R68, UR7, -R12.reuse ;  /* 0x0000000744447c23 */ /* 0x100fe2000800080c */
[----:B------:R-:W-:Y:S01]  /*1520*/  @!P5 FMUL R6, R6, 0.5 ;  /* 0x3f0000000606d820 */ /* 0x000fe20000400000 */
[----:B------:R-:W3:Y:S01]  /*1530*/  MUFU.EX2 R28, R28 ;  /* 0x0000001c001c7308 */ /* 0x000ee20000000800 */
[----:B----4-:R-:W-:Y:S01]  /*1540*/  @!P2 FMUL R2, R2, R2 ;  /* 0x000000020202a220 */ /* 0x010fe20000400000 */
[----:B------:R-:W-:Y:S01]  /*1550*/  FSETP.GEU.AND P2, PT, R32, -126, PT ;  /* 0xc2fc00002000780b */ /* 0x000fe20003f4e000 */
[--C-:B------:R-:W-:Y:S01]  /*1560*/  FFMA R69, R69, UR7, -R12.reuse ;  /* 0x0000000745457c23 */ /* 0x100fe2000800080c */
[----:B------:R-:W-:Y:S01]  /*1570*/  FMNMX R15, R59, R4, !PT ;  /* 0x000000043b0f7209 */ /* 0x000fe20007800000 */
[--C-:B------:R-:W-:Y:S01]  /*1580*/  FFMA R73, R73, UR7, -R12.reuse ;  /* 0x0000000749497c23 */ /* 0x100fe2000800080c */
[--C-:B------:R-:W-:Y:S01]  /*1590*/  FFMA R77, R77, UR7, -R12.reuse ;  /* 0x000000074d4d7c23 */ /* 0x100fe2000800080c */
[--C-:B------:R-:W-:Y:S01]  /*15a0*/  FFMA R81, R81, UR7, -R12.reuse ;  /* 0x0000000751517c23 */ /* 0x100fe2000800080c */
[----:B------:R-:W4:Y:S01]  /*15b0*/  MUFU.EX2 R6, R6 ;  /* 0x0000000600067308 */ /* 0x000f220000000800 */
[----:B--2---:R-:W-:Y:S01]  /*15c0*/  @!P4 FMUL R7, R7, R7 ;  /* 0x000000070707c220 */ /* 0x004fe20000400000 */
[----:B------:R-:W-:Y:S01]  /*15d0*/  FSETP.GEU.AND P4, PT, R41, -126, PT ;  /* 0xc2fc00002900780b */ /* 0x000fe20003f8e000 */
[----:B------:R-:W-:Y:S01]  /*15e0*/  @!P3 FMUL R37, R37, 0.5 ;  /* 0x3f0000002525b820 */ /* 0x000fe20000400000 */
[----:B------:R-:W-:Y:S01]  /*15f0*/  FMNMX R4, R62, R15, !PT ;  /* 0x0000000f3e047209 */ /* 0x000fe20007800000 */
[--C-:B------:R-:W-:Y:S01]  /*1600*/  FFMA R76, R76, UR7, -R12.reuse ;  /* 0x000000074c4c7c23 */ /* 0x100fe2000800080c */
[--C-:B------:R-:W-:Y:S01]  /*1610*/  FFMA R80, R80, UR7, -R12.reuse ;  /* 0x0000000750507c23 */ /* 0x100fe2000800080c */
[----:B------:R-:W-:Y:S01]  /*1620*/  @!P2 FMUL R32, R32, 0.5 ;  /* 0x3f0000002020a820 */ /* 0x000fe20000400000 */
[----:B------:R-:W2:Y:S01]  /*1630*/  MUFU.EX2 R9, R33 ;  /* 0x0000002100097308 */ /* 0x000ea20000000800 */
[----:B---3--:R-:W-:Y:S01]  /*1640*/  @!P6 FMUL R28, R28, R28 ;  /* 0x0000001c1c1ce220 */ /* 0x008fe20000400000 */
[----:B------:R-:W-:Y:S01]  /*1650*/  FSETP.GEU.AND P6, PT, R8, -126, PT ;  /* 0xc2fc00000800780b */ /* 0x000fe20003fce000 */
[--C-:B------:R-:W-:Y:S01]  /*1660*/  FFMA R84, R84, UR7, -R12.reuse ;  /* 0x0000000754547c23 */ /* 0x100fe2000800080c */
[----:B------:R-:W-:Y:S01]  /*1670*/  FMNMX R17, R63, R4, !PT ;  /* 0x000000043f117209 */ /* 0x000fe20007800000 */
[----:B------:R-:W-:-:S02]  /*1680*/  FFMA R12, R85, UR7, -R12 ;  /* 0x00000007550c7c23 */ /* 0x000fc4000800080c */
[----:B------:R-:W-:Y:S01]  /*1690*/  @!P4 FMUL R41, R41, 0.5 ;  /* 0x3f0000002929c820 */ /* 0x000fe20000400000 */
[----:B------:R-:W3:Y:S01]  /*16a0*/  MUFU.EX2 R11, R37 ;  /* 0x00000025000b7308 */ /* 0x000ee20000000800 */
[----:B----4-:R-:W-:Y:S01]  /*16b0*/  @!P5 FMUL R6, R6, R6 ;  /* 0x000000060606d220 */ /* 0x010fe20000400000 */
[----:B------:R-:W-:Y:S02]  /*16c0*/  FSETP.GEU.AND P5, PT, R36, -126, PT ;  /* 0xc2fc00002400780b */ /* 0x000fe40003fae000 */
[----:B------:R-:W-:-:S03]  /*16d0*/  FMNMX R4, R66, R17, !PT ;  /* 0x0000001142047209 */ /* 0x000fc60007800000 */
[----:B------:R-:W-:Y:S01]  /*16e0*/  @!P6 FMUL R8, R8, 0.5 ;  /* 0x3f0000000808e820 */ /* 0x000fe20000400000 */
[----:B------:R-:W4:Y:S01]  /*16f0*/  MUFU.EX2 R32, R32 ;  /* 0x0000002000207308 */ /* 0x000f220000000800 */
[----:B--2---:R-:W-:Y:S01]  /*1700*/  @!P1 FMUL R9, R9, R9 ;  /* 0x0000000909099220 */ /* 0x004fe20000400000 */
[----:B------:R-:W-:Y:S02]  /*1710*/  FSETP.GEU.AND P1, PT, R45, -126, PT ;  /* 0xc2fc00002d00780b */ /* 0x000fe40003f2e000 */
[----:B------:R-:W-:-:S03]  /*1720*/  FMNMX R17, R67, R4, !PT ;  /* 0x0000000443117209 */ /* 0x000fc60007800000 */
[----:B------:R-:W-:Y:S01]  /*1730*/  @!P5 FMUL R36, R36, 0.5 ;  /* 0x3f0000002424d820 */ /* 0x000fe20000400000 */
[----:B------:R-:W2:Y:S01]  /*1740*/  MUFU.EX2 R13, R41 ;  /* 0x00000029000d7308 */ /* 0x000ea20000000800 */
[----:B------:R-:W-:Y:S01]  /*1750*/  FMNMX R4, R70, R17, !PT ;  /* 0x0000001146047209 */ /* 0x000fe20007800000 */
[----:B---3--:R-:W-:Y:S01]  /*1760*/  @!P3 FMUL R11, R11, R11 ;  /* 0x0000000b0b0bb220 */ /* 0x008fe20000400000 */
[----:B------:R-:W-:Y:S02]  /*1770*/  FSETP.GEU.AND P3, PT, R49, -126, PT ;  /* 0xc2fc00003100780b */ /* 0x000fe40003f6e000 */
[----:B------:R-:W-:Y:S02]  /*1780*/  FMNMX R19, R71, R4, !PT ;  /* 0x0000000447137209 */ /* 0x000fe40007800000 */
[----:B------:R-:W-:Y:S01]  /*1790*/  @!P1 FMUL R45, R45, 0.5 ;  /* 0x3f0000002d2d9820 */ /* 0x000fe20000400000 */
[----:B------:R-:W3:Y:S01]  /*17a0*/  MUFU.EX2 R36, R36 ;  /* 0x0000002400247308 */ /* 0x000ee20000000800 */
[----:B------:R-:W-:Y:S01]  /*17b0*/  FMNMX R4, R74, R19, !PT ;  /* 0x000000134a047209 */ /* 0x000fe20007800000 */
[----:B----4-:R-:W-:Y:S01]  /*17c0*/  @!P2 FMUL R32, R32, R32 ;  /* 0x000000202020a220 */ /* 0x010fe20000400000 */
[----:B------:R-:W-:-:S02]  /*17d0*/  FSETP.GEU.AND P2, PT, R10, -126, PT ;  /* 0xc2fc00000a00780b */ /* 0x000fc40003f4e000 */
[----:B------:R-:W-:-:S03]  /*17e0*/  FMNMX R19, R75, R4, !PT ;  /* 0x000000044b137209 */ /* 0x000fc60007800000 */
[----:B------:R-:W4:Y:S01]  /*17f0*/  MUFU.EX2 R8, R8 ;  /* 0x0000000800087308 */ /* 0x000f220000000800 */
[----:B--2---:R-:W-:Y:S01]  /*1800*/  @!P4 FMUL R13, R13, R13 ;  /* 0x0000000d0d0dc220 */ /* 0x004fe20000400000 */
[----:B------:R-:W-:Y:S01]  /*1810*/  FSETP.GEU.AND P4, PT, R53, -126, PT ;  /* 0xc2fc00003500780b */ /* 0x000fe20003f8e000 */
[----:B------:R-:W-:Y:S01]  /*1820*/  @!P3 FMUL R49, R49, 0.5 ;  /* 0x3f0000003131b820 */ /* 0x000fe20000400000 */
[----:B------:R-:W-:-:S04]  /*1830*/  FMNMX R4, R78, R19, !PT ;  /* 0x000000134e047209 */ /* 0x000fc80007800000 */
[----:B------:R-:W2:Y:S01]  /*1840*/  MUFU.EX2 R15, R45 ;  /* 0x0000002d000f7308 */ /* 0x000ea20000000800 */
[----:B---3--:R-:W-:Y:S01]  /*1850*/  @!P5 FMUL R36, R36, R36 ;  /* 0x000000242424d220 */ /* 0x008fe20000400000 */
[----:B------:R-:W-:Y:S01]  /*1860*/  FSETP.GEU.AND P5, PT, R60, -126, PT ;  /* 0xc2fc00003c00780b */ /* 0x000fe20003fae000 */
[----:B------:R-:W-:Y:S01]  /*1870*/  @!P2 FMUL R10, R10, 0.5 ;  /* 0x3f0000000a0aa820 */ /* 0x000fe20000400000 */
[----:B------:R-:W-:-:S03]  /*1880*/  FMNMX R21, R79, R4, !PT ;  /* 0x000000044f157209 */ /* 0x000fc60007800000 */
[----:B------:R-:W-:Y:S01]  /*1890*/  @!P4 FMUL R53, R53, 0.5 ;  /* 0x3f0000003535c820 */ /* 0x000fe20000400000 */
[----:B------:R-:W-:Y:S01]  /*18a0*/  FMNMX R4, R82, R21, !PT ;  /* 0x0000001552047209 */ /* 0x000fe20007800000 */
[----:B----4-:R-:W-:Y:S01]  /*18b0*/  @!P6 FMUL R8, R8, R8 ;  /* 0x000000080808e220 */ /* 0x010fe20000400000 */
[----:B------:R-:W-:Y:S01]  /*18c0*/  FSETP.GEU.AND P6, PT, R56, -126, PT ;  /* 0xc2fc00003800780b */ /* 0x000fe20003fce000 */
[----:B------:R-:W3:Y:S01]  /*18d0*/  MUFU.EX2 R17, R49 ;  /* 0x0000003100117308 */ /* 0x000ee20000000800 */
[----:B------:R-:W-:-:S03]  /*18e0*/  FMNMX R23, R83, R4, !PT ;  /* 0x0000000453177209 */ /* 0x000fc60007800000 */
[----:B------:R-:W-:Y:S01]  /*18f0*/  @!P5 FMUL R60, R60, 0.5 ;  /* 0x3f0000003c3cd820 */ /* 0x000fe20000400000 */
[----:B------:R-:W-:Y:S01]  /*1900*/  FMNMX R4, R86, R23, !PT ;  /* 0x0000001756047209 */ /* 0x000fe20007800000 */
[----:B--2---:R-:W-:Y:S01]  /*1910*/  @!P1 FMUL R15, R15, R15 ;  /* 0x0000000f0f0f9220 */ /* 0x004fe20000400000 */
[----:B------:R-:W-:Y:S01]  /*1920*/  FSETP.GEU.AND P1, PT, R57, -126, PT ;  /* 0xc2fc00003900780b */ /* 0x000fe20003f2e000 */
[----:B------:R-:W2:Y:S01]  /*1930*/  MUFU.EX2 R19, R53 ;  /* 0x0000003500137308 */ /* 0x000ea20000000800 */
[----:B------:R-:W-:-:S03]  /*1940*/  FMNMX R4, R87, R4, !PT ;  /* 0x0000000457047209 */ /* 0x000fc60007800000 */
[----:B------:R-:W-:Y:S02]  /*1950*/  @!P6 FMUL R56, R56, 0.5 ;  /* 0x3f0000003838e820 */ /* 0x000fe40000400000 */
[----:B------:R-:W4:Y:S02]  /*1960*/  SHFL.BFLY PT, R23, R4, 0x1, 0x1f ;  /* 0x0c201f0004177f89 */ /* 0x000f2400000e0000 */
[----:B------:R-:W5:Y:S01]  /*1970*/  MUFU.EX2 R25, R60 ;  /* 0x0000003c00197308 */ /* 0x000f620000000800 */
[----:B---3--:R-:W-:Y:S01]  /*1980*/  @!P3 FMUL R17, R17, R17 ;  /* 0x000000111111b220 */ /* 0x008fe20000400000 */
[----:B------:R-:W-:Y:S02]  /*1990*/  FSETP.GEU.AND P3, PT, R61, -126, PT ;  /* 0xc2fc00003d00780b */ /* 0x000fe40003f6e000 */
[----:B------:R-:W-:-:S04]  /*19a0*/  @!P1 FMUL R57, R57, 0.5 ;  /* 0x3f00000039399820 */ /* 0x000fc80000400000 */
[----:B------:R-:W3:Y:S01]  /*19b0*/  MUFU.EX2 R10, R10 ;  /* 0x0000000a000a7308 */ /* 0x000ee20000000800 */
[----:B--2---:R-:W-:Y:S01]  /*19c0*/  @!P4 FMUL R19, R19, R19 ;  /* 0x000000131313c220 */ /* 0x004fe20000400000 */
[----:B------:R-:W-:-:S05]  /*19d0*/  FSETP.GEU.AND P4, PT, R65, -126, PT ;  /* 0xc2fc00004100780b */ /* 0x000fca0003f8e000 */
[----:B------:R-:W-:Y:S01]  /*19e0*/  @!P3 FMUL R61, R61, 0.5 ;  /* 0x3f0000003d3db820 */ /* 0x000fe20000400000 */
[----:B------:R-:W2:Y:S01]  /*19f0*/  MUFU.EX2 R21, R56 ;  /* 0x0000003800157308 */ /* 0x000ea20000000800 */
[----:B-----5:R-:W-:Y:S01]  /*1a00*/  @!P5 FMUL R25, R25, R25 ;  /* 0x000000191919d220 */ /* 0x020fe20000400000 */
[----:B------:R-:W-:Y:S02]  /*1a10*/  FSETP.GEU.AND P5, PT, R72, -126, PT ;  /* 0xc2fc00004800780b */ /* 0x000fe40003fae000 */
[----:B----4-:R-:W-:-:S03]  /*1a20*/  FMNMX R4, R4, R23, !PT ;  /* 0x0000001704047209 */ /* 0x010fc60007800000 */
[----:B------:R-:W-:Y:S01]  /*1a30*/  @!P4 FMUL R65, R65, 0.5 ;  /* 0x3f0000004141c820 */ /* 0x000fe20000400000 */
[----:B------:R-:W4:Y:S01]  /*1a40*/  MUFU.EX2 R40, R57 ;  /* 0x0000003900287308 */ /* 0x000f220000000800 */
[----:B---3--:R-:W-:Y:S01]  /*1a50*/  @!P2 FMUL R10, R10, R10 ;  /* 0x0000000a0a0aa220 */ /* 0x008fe20000400000 */
[----:B------:R-:W-:Y:S01]  /*1a60*/  FSETP.GEU.AND P2, PT, R64, -126, PT ;  /* 0xc2fc00004000780b */ /* 0x000fe20003f4e000 */
[----:B------:R-:W3:Y:S04]  /*1a70*/  SHFL.BFLY PT, R23, R4, 0x2, 0x1f ;  /* 0x0c401f0004177f89 */ /* 0x000ee800000e0000 */
[----:B------:R-:W-:Y:S01]  /*1a80*/  @!P5 FMUL R72, R72, 0.5 ;  /* 0x3f0000004848d820 */ /* 0x000fe20000400000 */
[----:B------:R-:W5:Y:S01]  /*1a90*/  MUFU.EX2 R16, R61 ;  /* 0x0000003d00107308 */ /* 0x000f620000000800 */
[----:B--2---:R-:W-:Y:S01]  /*1aa0*/  @!P6 FMUL R21, R21, R21 ;  /* 0x000000151515e220 */ /* 0x004fe20000400000 */
[----:B------:R-:W-:-:S05]  /*1ab0*/  FSETP.GEU.AND P6, PT, R68, -126, PT ;  /* 0xc2fc00004400780b */ /* 0x000fca0003fce000 */
[----:B------:R-:W-:Y:S01]  /*1ac0*/  @!P2 FMUL R64, R64, 0.5 ;  /* 0x3f0000004040a820 */ /* 0x000fe20000400000 */
[----:B------:R-:W2:Y:S01]  /*1ad0*/  MUFU.EX2 R44, R65 ;  /* 0x00000041002c7308 */ /* 0x000ea20000000800 */
[----:B----4-:R-:W-:Y:S01]  /*1ae0*/  @!P1 FMUL R40, R40, R40 ;  /* 0x0000002828289220 */ /* 0x010fe20000400000 */
[----:B------:R-:W-:-:S05]  /*1af0*/  FSETP.GEU.AND P1, PT, R69, -126, PT ;  /* 0xc2fc00004500780b */ /* 0x000fca0003f2e000 */
[----:B------:R-:W-:Y:S01]  /*1b00*/  @!P6 FMUL R68, R68, 0.5 ;  /* 0x3f0000004444e820 */ /* 0x000fe20000400000 */
[----:B------:R-:W4:Y:S01]  /*1b10*/  MUFU.EX2 R37, R72 ;  /* 0x0000004800257308 */ /* 0x000f220000000800 */
[----:B-----5:R-:W-:Y:S01]  /*1b20*/  @!P3 FMUL R16, R16, R16 ;  /* 0x000000101010b220 */ /* 0x020fe20000400000 */
[----:B------:R-:W-:Y:S02]  /*1b30*/  FSETP.GEU.AND P3, PT, R73, -126, PT ;  /* 0xc2fc00004900780b */ /* 0x000fe40003f6e000 */
[----:B---3--:R-:W-:-:S03]  /*1b40*/  FMNMX R4, R4, R23, !PT ;  /* 0x0000001704047209 */ /* 0x008fc60007800000 */
[----:B------:R-:W-:Y:S01]  /*1b50*/  @!P1 FMUL R69, R69, 0.5 ;  /* 0x3f00000045459820 */ /* 0x000fe20000400000 */
[----:B------:R-:W3:Y:S01]  /*1b60*/  MUFU.EX2 R29, R64 ;  /* 0x00000040001d7308 */ /* 0x000ee20000000800 */
        /* <DEDUP_REMOVED lines=8> */
[----:B---3--:R-:W-:Y:S01]  /*1bf0*/  @!P2 FMUL R29, R29, R29 ;  /* 0x0000001d1d1da220 */ /* 0x008fe20000400000 */
[----:B------:R-:W-:-:S05]  /*1c00*/  FSETP.GEU.AND P2, PT, R76, -126, PT ;  /* 0xc2fc00004c00780b */ /* 0x000fca0003f4e000 */
[----:B------:R-:W-:Y:S01]  /*1c10*/  @!P5 FMUL R81, R81, 0.5 ;  /* 0x3f0000005151d820 */ /* 0x000fe20000400000 */
[----:B------:R-:W3:Y:S01]  /*1c20*/  MUFU.EX2 R48, R73 ;  /* 0x0000004900307308 */ /* 0x000ee20000000800 */
[----:B--2---:R-:W-:Y:S01]  /*1c30*/  @!P6 FMUL R33, R33, R33 ;  /* 0x000000212121e220 */ /* 0x004fe20000400000 */
[----:B------:R-:W-:-:S05]  /*1c40*/  FSETP.GEU.AND P6, PT, R80, -126, PT ;  /* 0xc2fc00005000780b */ /* 0x000fca0003fce000 */
[----:B------:R-:W-:Y:S01]  /*1c50*/  @!P2 FMUL R76, R76, 0.5 ;  /* 0x3f0000004c4ca820 */ /* 0x000fe20000400000 */
[----:B------:R-:W2:Y:S01]  /*1c60*/  MUFU.EX2 R20, R77 ;  /* 0x0000004d00147308 */ /* 0x000ea20000000800 */
[----:B----4-:R-:W-:Y:S01]  /*1c70*/  @!P1 FMUL R18, R18, R18 ;  /* 0x0000001212129220 */ /* 0x010fe20000400000 */
[----:B------:R-:W-:-:S04]  /*1c80*/  FSETP.NEU.AND P1, PT, R4, -INF , PT ;  /* 0xff8000000400780b */ /* 0x000fc80003f2d000 */
[----:B------:R-:W-:Y:S01]  /*1c90*/  FSEL R14, R4, RZ, P1 ;  /* 0x000000ff040e7208 */ /* 0x000fe20000800000 */
[----:B------:R-:W-:Y:S01]  /*1ca0*/  @!P6 FMUL R80, R80, 0.5 ;  /* 0x3f0000005050e820 */ /* 0x000fe20000400000 */
[----:B------:R-:W4:Y:S01]  /*1cb0*/  MUFU.EX2 R52, R81 ;  /* 0x0000005100347308 */ /* 0x000f220000000800 */
[----:B---3--:R-:W-:Y:S01]  /*1cc0*/  @!P3 FMUL R48, R48, R48 ;  /* 0x000000303030b220 */ /* 0x008fe20000400000 */
[----:B------:R-:W-:Y:S01]  /*1cd0*/  FSETP.GEU.AND P3, PT, R12, -126, PT ;  /* 0xc2fc00000c00780b */ /* 0x000fe20003f6e000 */
[----:B------:R-:W-:Y:S01]  /*1ce0*/  FMUL R14, R14, UR7 ;  /* 0x000000070e0e7c20 */ /* 0x000fe20008400000 */
[----:B------:R-:W-:-:S03]  /*1cf0*/  FSETP.GEU.AND P1, PT, R84, -126, PT ;  /* 0xc2fc00005400780b */ /* 0x000fc60003f2e000 */
[--C-:B------:R-:W-:Y:S01]  /*1d00*/  FFMA R45, R27, UR7, -R14.reuse ;  /* 0x000000071b2d7c23 */ /* 0x100fe2000800080e */
[----:B------:R-:W3:Y:S01]  /*1d10*/  MUFU.EX2 R41, R76 ;  /* 0x0000004c00297308 */ /* 0x000ee20000000800 */
[--C-:B------:R-:W-:Y:S01]  /*1d20*/  FFMA R49, R31, UR7, -R14.reuse ;  /* 0x000000071f317c23 */ /* 0x100fe2000800080e */
[--C-:B------:R-:W-:Y:S01]  /*1d30*/  FFMA R26, R26, UR7, -R14.reuse ;  /* 0x000000071a1a7c23 */ /* 0x100fe2000800080e */
[----:B--2---:R-:W-:Y:S01]  /*1d40*/  @!P4 FMUL R20, R20, R20 ;  /* 0x000000141414c220 */ /* 0x004fe20000400000 */
[----:B------:R-:W-:Y:S01]  /*1d50*/  FSETP.GEU.AND P4, PT, R45, -126, PT ;  /* 0xc2fc00002d00780b */ /* 0x000fe20003f8e000 */
[--C-:B------:R-:W-:Y:S01]  /*1d60*/  FFMA R30, R30, UR7, -R14.reuse ;  /* 0x000000071e1e7c23 */ /* 0x100fe2000800080e */
[--C-:B------:R-:W-:Y:S01]  /*1d70*/  FFMA R34, R34, UR7, -R14.reuse ;  /* 0x0000000722227c23 */ /* 0x100fe2000800080e */
[----:B------:R-:W-:Y:S01]  /*1d80*/  @!P3 FMUL R12, R12, 0.5 ;  /* 0x3f0000000c0cb820 */ /* 0x000fe20000400000 */
[----:B------:R-:W2:Y:S01]  /*1d90*/  MUFU.EX2 R23, R80 ;  /* 0x0000005000177308 */ /* 0x000ea20000000800 */
[----:B----4-:R-:W-:Y:S01]  /*1da0*/  @!P5 FMUL R52, R52, R52 ;  /* 0x000000343434d220 */ /* 0x010fe20000400000 */
[----:B------:R-:W-:Y:S01]  /*1db0*/  FSETP.GEU.AND P5, PT, R49, -126, PT ;  /* 0xc2fc00003100780b */ /* 0x000fe20003fae000 */
[----:B------:R-:W-:Y:S01]  /*1dc0*/  @!P1 FMUL R84, R84, 0.5 ;  /* 0x3f00000054549820 */ /* 0x000fe20000400000 */
[--C-:B------:R-:W-:Y:S01]  /*1dd0*/  FFMA R38, R38, UR7, -R14.reuse ;  /* 0x0000000726267c23 */ /* 0x100fe2000800080e */
[--C-:B------:R-:W-:Y:S01]  /*1de0*/  FFMA R51, R51, UR7, -R14.reuse ;  /* 0x0000000733337c23 */ /* 0x100fe2000800080e */
[--C-:B------:R-:W-:Y:S01]  /*1df0*/  FFMA R55, R55, UR7, -R14.reuse ;  /* 0x0000000737377c23 */ /* 0x100fe2000800080e */
[--C-:B------:R-:W-:Y:S01]  /*1e00*/  FFMA R42, R42, UR7, -R14.reuse ;  /* 0x000000072a2a7c23 */ /* 0x100fe2000800080e */
[----:B------:R4:W5:Y:S01]  /*1e10*/  MUFU.EX2 R22, R12 ;  /* 0x0000000c00167308 */ /* 0x0009620000000800 */
[----:B---3--:R-:W-:Y:S01]  /*1e20*/  @!P2 FMUL R41, R41, R41 ;  /* 0x000000292929a220 */ /* 0x008fe20000400000 */
[----:B------:R-:W-:Y:S01]  /*1e30*/  FSETP.GEU.AND P2, PT, R26, -126, PT ;  /* 0xc2fc00001a00780b */ /* 0x000fe20003f4e000 */
[----:B------:R-:W-:Y:S01]  /*1e40*/  @!P4 FMUL R45, R45, 0.5 ;  /* 0x3f0000002d2dc820 */ /* 0x000fe20000400000 */
[--C-:B------:R-:W-:Y:S01]  /*1e50*/  FFMA R46, R46, UR7, -R14.reuse ;  /* 0x000000072e2e7c23 */ /* 0x100fe2000800080e */
[--C-:B------:R-:W-:Y:S01]  /*1e60*/  FFMA R50, R50, UR7, -R14.reuse ;  /* 0x0000000732327c23 */ /* 0x100fe2000800080e */
[--C-:B------:R-:W-:Y:S01]  /*1e70*/  FFMA R63, R63, UR7, -R14.reuse ;  /* 0x000000073f3f7c23 */ /* 0x100fe2000800080e */
[----:B------:R-:W-:Y:S01]  /*1e80*/  @!P5 FMUL R49, R49, 0.5 ;  /* 0x3f0000003131d820 */ /* 0x000fe20000400000 */
[----:B------:R-:W3:Y:S01]  /*1e90*/  MUFU.EX2 R56, R45 ;  /* 0x0000002d00387308 */ /* 0x000ee20000000800 */
[----:B--2---:R-:W-:Y:S01]  /*1ea0*/  @!P6 FMUL R23, R23, R23 ;  /* 0x000000171717e220 */ /* 0x004fe20000400000 */
[----:B------:R-:W-:Y:S01]  /*1eb0*/  FSETP.GEU.AND P6, PT, R30, -126, PT ;  /* 0xc2fc00001e00780b */ /* 0x000fe20003fce000 */
[--C-:B----4-:R-:W-:Y:S01]  /*1ec0*/  FFMA R12, R35, UR7, -R14.reuse ;  /* 0x00000007230c7c23 */ /* 0x110fe2000800080e */
[--C-:B------:R-:W-:Y:S01]  /*1ed0*/  FFMA R67, R67, UR7, -R14.reuse ;  /* 0x0000000743437c23 */ /* 0x100fe2000800080e */
[--C-:B------:R-:W-:Y:S01]  /*1ee0*/  FFMA R54, R54, UR7, -R14.reuse ;  /* 0x0000000736367c23 */ /* 0x100fe2000800080e */
[--C-:B------:R-:W-:Y:S01]  /*1ef0*/  FFMA R59, R59, UR7, -R14.reuse ;  /* 0x000000073b3b7c23 */ /* 0x100fe2000800080e */
[----:B------:R-:W-:Y:S01]  /*1f00*/  @!P2 FMUL R26, R26, 0.5 ;  /* 0x3f0000001a1aa820 */ /* 0x000fe20000400000 */
[----:B------:R-:W2:Y:S01]  /*1f10*/  MUFU.EX2 R60, R49 ;  /* 0x00000031003c7308 */ /* 0x000ea20000000800 */
[----:B-----5:R-:W-:Y:S01]  /*1f20*/  @!P3 FMUL R22, R22, R22 ;  /* 0x000000161616b220 */ /* 0x020fe20000400000 */
[----:B------:R-:W-:Y:S01]  /*1f30*/  FSETP.GEU.AND P3, PT, R12, -126, PT ;  /* 0xc2fc00000c00780b */ /* 0x000fe20003f6e000 */
[--C-:B------:R-:W-:Y:S01]  /*1f40*/  FFMA R75, R75, UR7, -R14.reuse ;  /* 0x000000074b4b7c23 */ /* 0x100fe2000800080e */
[--C-:B------:R-:W-:Y:S01]  /*1f50*/  FFMA R83, R83, UR7, -R14.reuse ;  /* 0x0000000753537c23 */ /* 0x100fe2000800080e */
[--C-:B------:R-:W-:Y:S01]  /*1f60*/  FFMA R71, R71, UR7, -R14.reuse ;  /* 0x0000000747477c23 */ /* 0x100fe2000800080e */
[--C-:B------:R-:W-:Y:S01]  /*1f70*/  FFMA R78, R78, UR7, -R14.reuse ;  /* 0x000000074e4e7c23 */ /* 0x100fe2000800080e */
[----:B------:R-:W-:Y:S01]  /*1f80*/  @!P6 FMUL R30, R30, 0.5 ;  /* 0x3f0000001e1ee820 */ /* 0x000fe20000400000 */
[----:B------:R-:W4:Y:S01]  /*1f90*/  MUFU.EX2 R27, R84 ;  /* 0x00000054001b7308 */ /* 0x000f220000000800 */
[----:B---3--:R-:W-:Y:S01]  /*1fa0*/  @!P4 FMUL R56, R56, R56 ;  /* 0x000000383838c220 */ /* 0x008fe20000400000 */
[--C-:B------:R-:W-:Y:S01]  /*1fb0*/  FFMA R86, R86, UR7, -R14.reuse ;  /* 0x0000000756567c23 */ /* 0x100fe2000800080e */
[----:B------:R-:W-:Y:S01]  /*1fc0*/  FFMA R79, R79, UR7, -R14 ;  /* 0x000000074f4f7c23 */ /* 0x000fe2000800080e */
[----:B------:R-:W-:Y:S01]  /*1fd0*/  FADD R61, R17, R52 ;  /* 0x00000034113d7221 */ /* 0x000fe20000000000 */
[----:B------:R-:W-:Y:S01]  /*1fe0*/  FADD R57, R8, R41 ;  /* 0x0000002908397221 */ /* 0x000fe20000000000 */
[----:B------:R-:W-:Y:S01]  /*1ff0*/  F2FP.BF16.F32.PACK_AB R52, R52, R23 ;  /* 0x000000173434723e */ /* 0x000fe200000010ff */
[----:B------:R-:W-:Y:S01]  /*2000*/  @!P3 FMUL R12, R12, 0.5 ;  /* 0x3f0000000c0cb820 */ /* 0x000fe20000400000 */
[----:B------:R3:W5:Y:S01]  /*2010*/  MUFU.EX2 R31, R26 ;  /* 0x0000001a001f7308 */ /* 0x0007620000000800 */
[----:B--2---:R-:W-:-:S07]  /*2020*/  @!P5 FMUL R60, R60, R60 ;  /* 0x0000003c3c3cd220 */ /* 0x004fce0000400000 */
[----:B------:R2:W1:Y:S01]  /*2030*/  MUFU.EX2 R35, R30 ;  /* 0x0000001e00237308 */ /* 0x0004620000000800 */
[----:B---3--:R-:W-:Y:S01]  /*2040*/  FFMA R26, R39, UR7, -R14 ;  /* 0x00000007271a7c23 */ /* 0x008fe2000800080e */
[----:B----4-:R-:W-:Y:S01]  /*2050*/  @!P1 FMUL R27, R27, R27 ;  /* 0x0000001b1b1b9220 */ /* 0x010fe20000400000 */
[----:B------:R-:W-:-:S03]  /*2060*/  FSETP.GEU.AND P1, PT, R34, -126, PT ;  /* 0xc2fc00002200780b */ /* 0x000fc60003f2e000 */
[----:B------:R-:W-:Y:S02]  /*2070*/  FSETP.GEU.AND P4, PT, R26, -126, PT ;  /* 0xc2fc00001a00780b */ /* 0x000fe40003f8e000 */
[----:B------:R3:W4:Y:S01]  /*2080*/  MUFU.EX2 R64, R12 ;  /* 0x0000000c00407308 */ /* 0x0007220000000800 */
[----:B--2---:R-:W-:Y:S01]  /*2090*/  FFMA R30, R43, UR7, -R14 ;  /* 0x000000072b1e7c23 */ /* 0x004fe2000800080e */
[----:B-----5:R-:W-:Y:S01]  /*20a0*/  @!P2 FMUL R31, R31, R31 ;  /* 0x0000001f1f1fa220 */ /* 0x020fe20000400000 */
[----:B------:R-:W-:-:S03]  /*20b0*/  FSETP.GEU.AND P2, PT, R38, -126, PT ;  /* 0xc2fc00002600780b */ /* 0x000fc60003f4e000 */
[----:B------:R-:W-:Y:S02]  /*20c0*/  FSETP.GEU.AND P5, PT, R30, -126, PT ;  /* 0xc2fc00001e00780b */ /* 0x000fe40003fae000 */
[----:B------:R-:W-:Y:S01]  /*20d0*/  @!P1 FMUL R34, R34, 0.5 ;  /* 0x3f00000022229820 */ /* 0x000fe20000400000 */
[----:B---3--:R-:W-:Y:S01]  /*20e0*/  FFMA R12, R47, UR7, -R14 ;  /* 0x000000072f0c7c23 */ /* 0x008fe2000800080e */
[----:B-1----:R-:W-:Y:S01]  /*20f0*/  @!P6 FMUL R35, R35, R35 ;  /* 0x000000232323e220 */ /* 0x002fe20000400000 */
[----:B------:R-:W-:Y:S01]  /*2100*/  @!P4 FMUL R26, R26, 0.5 ;  /* 0x3f0000001a1ac820 */ /* 0x000fe20000400000 */
[----:B------:R1:W2:Y:S01]  /*2110*/  MUFU.EX2 R39, R34 ;  /* 0x0000002200277308 */ /* 0x0002a20000000800 */
[----:B------:R-:W-:-:S03]  /*2120*/  FSETP.GEU.AND P6, PT, R42, -126, PT ;  /* 0xc2fc00002a00780b */ /* 0x000fc60003fce000 */
[----:B------:R-:W-:Y:S01]  /*2130*/  @!P2 FMUL R38, R38, 0.5 ;  /* 0x3f0000002626a820 */ /* 0x000fe20000400000 */
[----:B----4-:R-:W-:Y:S01]  /*2140*/  @!P3 FMUL R64, R64, R64 ;  /* 0x000000404040b220 */ /* 0x010fe20000400000 */
[----:B------:R-:W-:Y:S01]  /*2150*/  FSETP.GEU.AND P3, PT, R12, -126, PT ;  /* 0xc2fc00000c00780b */ /* 0x000fe20003f6e000 */
[----:B------:R-:W-:Y:S01]  /*2160*/  @!P5 FMUL R30, R30, 0.5 ;  /* 0x3f0000001e1ed820 */ /* 0x000fe20000400000 */
[----:B------:R3:W4:Y:S01]  /*2170*/  MUFU.EX2 R68, R26 ;  /* 0x0000001a00447308 */ /* 0x0007220000000800 */
[----:B-1----:R-:W-:-:S05]  /*2180*/  FFMA R34, R74, UR7, -R14 ;  /* 0x000000074a227c23 */ /* 0x002fca000800080e */
[----:B------:R-:W-:Y:S02]  /*2190*/  @!P6 FMUL R42, R42, 0.5 ;  /* 0x3f0000002a2ae820 */ /* 0x000fe40000400000 */
[----:B------:R1:W5:Y:S01]  /*21a0*/  MUFU.EX2 R72, R30 ;  /* 0x0000001e00487308 */ /* 0x0003620000000800 */
[----:B--2---:R-:W-:Y:S01]  /*21b0*/  @!P1 FMUL R39, R39, R39 ;  /* 0x0000002727279220 */ /* 0x004fe20000400000 */
[----:B------:R-:W-:Y:S01]  /*21c0*/  FSETP.GEU.AND P1, PT, R46, -126, PT ;  /* 0xc2fc00002e00780b */ /* 0x000fe20003f2e000 */
[----:B------:R-:W-:Y:S01]  /*21d0*/  @!P3 FMUL R12, R12, 0.5 ;  /* 0x3f0000000c0cb820 */ /* 0x000fe20000400000 */
[----:B---3--:R-:W-:-:S04]  /*21e0*/  FFMA R26, R58, UR7, -R14 ;  /* 0x000000073a1a7c23 */ /* 0x008fc8000800080e */
[----:B------:R-:W2:Y:S01]  /*21f0*/  MUFU.EX2 R43, R38 ;  /* 0x00000026002b7308 */ /* 0x000ea20000000800 */
[----:B----4-:R-:W-:Y:S01]  /*2200*/  @!P4 FMUL R68, R68, R68 ;  /* 0x000000444444c220 */ /* 0x010fe20000400000 */
[----:B------:R-:W-:Y:S01]  /*2210*/  FSETP.GEU.AND P4, PT, R51, -126, PT ;  /* 0xc2fc00003300780b */ /* 0x000fe20003f8e000 */
[----:B-1----:R-:W-:-:S04]  /*2220*/  FFMA R30, R66, UR7, -R14 ;  /* 0x00000007421e7c23 */ /* 0x002fc8000800080e */
[----:B------:R-:W-:Y:S01]  /*2230*/  @!P1 FMUL R46, R46, 0.5 ;  /* 0x3f0000002e2e9820 */ /* 0x000fe20000400000 */
[----:B------:R1:W3:Y:S01]  /*2240*/  MUFU.EX2 R76, R12 ;  /* 0x0000000c004c7308 */ /* 0x0002e20000000800 */
[----:B-----5:R-:W-:Y:S01]  /*2250*/  @!P5 FMUL R72, R72, R72 ;  /* 0x000000484848d220 */ /* 0x020fe20000400000 */
[----:B------:R-:W-:-:S05]  /*2260*/  FSETP.GEU.AND P5, PT, R55, -126, PT ;  /* 0xc2fc00003700780b */ /* 0x000fca0003fae000 */
[----:B------:R-:W-:Y:S01]  /*2270*/  @!P4 FMUL R51, R51, 0.5 ;  /* 0x3f0000003333c820 */ /* 0x000fe20000400000 */
[----:B------:R-:W4:Y:S01]  /*2280*/  MUFU.EX2 R45, R42 ;  /* 0x0000002a002d7308 */ /* 0x000f220000000800 */
[----:B--2---:R-:W-:Y:S01]  /*2290*/  @!P2 FMUL R43, R43, R43 ;  /* 0x0000002b2b2ba220 */ /* 0x004fe20000400000 */
[----:B------:R-:W-:Y:S01]  /*22a0*/  FSETP.GEU.AND P2, PT, R50, -126, PT ;  /* 0xc2fc00003200780b */ /* 0x000fe20003f4e000 */
[----:B-1----:R-:W-:-:S04]  /*22b0*/  FFMA R12, R62, UR7, -R14 ;  /* 0x000000073e0c7c23 */ /* 0x002fc8000800080e */
[----:B------:R-:W-:Y:S01]  /*22c0*/  @!P5 FMUL R55, R55, 0.5 ;  /* 0x3f0000003737d820 */ /* 0x000fe20000400000 */
[----:B------:R1:W2:Y:S01]  /*22d0*/  MUFU.EX2 R58, R51 ;  /* 0x00000033003a7308 */ /* 0x0002a20000000800 */
[----:B---3--:R-:W-:Y:S01]  /*22e0*/  @!P3 FMUL R76, R76, R76 ;  /* 0x0000004c4c4cb220 */ /* 0x008fe20000400000 */
[----:B------:R-:W-:-:S05]  /*22f0*/  FSETP.GEU.AND P3, PT, R59, -126, PT ;  /* 0xc2fc00003b00780b */ /* 0x000fca0003f6e000 */
[----:B------:R-:W-:Y:S01]  /*2300*/  @!P2 FMUL R50, R50, 0.5 ;  /* 0x3f0000003232a820 */ /* 0x000fe20000400000 */
[----:B------:R3:W5:Y:S01]  /*2310*/  MUFU.EX2 R62, R55 ;  /* 0x00000037003e7308 */ /* 0x0007620000000800 */
[----:B----4-:R-:W-:Y:S01]  /*2320*/  @!P6 FMUL R45, R45, R45 ;  /* 0x0000002d2d2de220 */ /* 0x010fe20000400000 */
[----:B------:R-:W-:Y:S01]  /*2330*/  FSETP.GEU.AND P6, PT, R54, -126, PT ;  /* 0xc2fc00003600780b */ /* 0x000fe20003fce000 */
[----:B-1----:R-:W-:Y:S01]  /*2340*/  FADD R51, R32, R37 ;  /* 0x0000002520337221 */ /* 0x002fe20000000000 */
[----:B------:R-:W-:-:S03]  /*2350*/  F2FP.BF16.F32.PACK_AB R32, R13, R32 ;  /* 0x000000200d20723e */ /* 0x000fc600000010ff */
[----:B------:R-:W-:Y:S01]  /*2360*/  @!P3 FMUL R59, R59, 0.5 ;  /* 0x3f0000003b3bb820 */ /* 0x000fe20000400000 */
[----:B------:R-:W1:Y:S01]  /*2370*/  MUFU.EX2 R47, R46 ;  /* 0x0000002e002f7308 */ /* 0x000e620000000800 */
[----:B--2---:R-:W-:Y:S01]  /*2380*/  @!P4 FMUL R58, R58, R58 ;  /* 0x0000003a3a3ac220 */ /* 0x004fe20000400000 */
[----:B------:R-:W-:Y:S01]  /*2390*/  FSETP.GEU.AND P4, PT, R63, -126, PT ;  /* 0xc2fc00003f00780b */ /* 0x000fe20003f8e000 */
[----:B---3--:R-:W-:Y:S01]  /*23a0*/  FADD R55, R36, R23 ;  /* 0x0000001724377221 */ /* 0x008fe20000000000 */
[----:B------:R-:W-:-:S03]  /*23b0*/  F2FP.BF16.F32.PACK_AB R36, R17, R36 ;  /* 0x000000241124723e */ /* 0x000fc600000010ff */
[----:B------:R-:W-:Y:S01]  /*23c0*/  @!P6 FMUL R54, R54, 0.5 ;  /* 0x3f0000003636e820 */ /* 0x000fe20000400000 */
[----:B------:R-:W2:Y:S01]  /*23d0*/  MUFU.EX2 R49, R50 ;  /* 0x0000003200317308 */ /* 0x000ea20000000800 */
[----:B-----5:R-:W-:Y:S01]  /*23e0*/  @!P5 FMUL R62, R62, R62 ;  /* 0x0000003e3e3ed220 */ /* 0x020fe20000400000 */
[----:B------:R-:W-:-:S05]  /*23f0*/  FSETP.GEU.AND P5, PT, R67, -126, PT ;  /* 0xc2fc00004300780b */ /* 0x000fca0003fae000 */
[----:B------:R-:W-:Y:S01]  /*2400*/  @!P4 FMUL R63, R63, 0.5 ;  /* 0x3f0000003f3fc820 */ /* 0x000fe20000400000 */
[----:B------:R-:W3:Y:S01]  /*2410*/  MUFU.EX2 R53, R54 ;  /* 0x0000003600357308 */ /* 0x000ee20000000800 */
[----:B-1----:R-:W-:Y:S01]  /*2420*/  @!P1 FMUL R47, R47, R47 ;  /* 0x0000002f2f2f9220 */ /* 0x002fe20000400000 */
[----:B------:R-:W-:-:S05]  /*2430*/  FSETP.GEU.AND P1, PT, R26, -126, PT ;  /* 0xc2fc00001a00780b */ /* 0x000fca0003f2e000 */
[----:B------:R-:W-:Y:S01]  /*2440*/  @!P5 FMUL R67, R67, 0.5 ;  /* 0x3f0000004343d820 */ /* 0x000fe20000400000 */
[----:B------:R-:W1:Y:S01]  /*2450*/  MUFU.EX2 R63, R63 ;  /* 0x0000003f003f7308 */ /* 0x000e620000000800 */
[----:B--2---:R-:W-:Y:S01]  /*2460*/  @!P2 FMUL R49, R49, R49 ;  /* 0x000000313131a220 */ /* 0x004fe20000400000 */
[----:B------:R-:W-:-:S05]  /*2470*/  FSETP.GEU.AND P2, PT, R12, -126, PT ;  /* 0xc2fc00000c00780b */ /* 0x000fca0003f4e000 */
[----:B------:R-:W-:Y:S01]  /*2480*/  @!P1 FMUL R26, R26, 0.5 ;  /* 0x3f0000001a1a9820 */ /* 0x000fe20000400000 */
[----:B------:R-:W2:Y:S01]  /*2490*/  MUFU.EX2 R67, R67 ;  /* 0x0000004300437308 */ /* 0x000ea20000000800 */
[----:B---3--:R-:W-:Y:S01]  /*24a0*/  @!P6 FMUL R53, R53, R53 ;  /* 0x000000353535e220 */ /* 0x008fe20000400000 */
[----:B------:R-:W-:-:S05]  /*24b0*/  FSETP.GEU.AND P6, PT, R30, -126, PT ;  /* 0xc2fc00001e00780b */ /* 0x000fca0003fce000 */
[----:B------:R-:W-:Y:S01]  /*24c0*/  @!P2 FMUL R12, R12, 0.5 ;  /* 0x3f0000000c0ca820 */ /* 0x000fe20000400000 */
[----:B------:R3:W4:Y:S01]  /*24d0*/  MUFU.EX2 R80, R26 ;  /* 0x0000001a00507308 */ /* 0x0007220000000800 */
[----:B-1----:R-:W-:-:S06]  /*24e0*/  @!P4 FMUL R63, R63, R63 ;  /* 0x0000003f3f3fc220 */ /* 0x002fcc0000400000 */
[----:B------:R-:W-:Y:S01]  /*24f0*/  @!P6 FMUL R30, R30, 0.5 ;  /* 0x3f0000001e1ee820 */ /* 0x000fe20000400000 */
[----:B------:R1:W5:Y:S01]  /*2500*/  MUFU.EX2 R66, R12 ;  /* 0x0000000c00427308 */ /* 0x0003620000000800 */
[----:B--2---:R-:W-:Y:S01]  /*2510*/  @!P5 FMUL R67, R67, R67 ;  /* 0x000000434343d220 */ /* 0x004fe20000400000 */
[----:B------:R-:W-:Y:S01]  /*2520*/  FSETP.GEU.AND P5, PT, R83, -126, PT ;  /* 0xc2fc00005300780b */ /* 0x000fe20003fae000 */
[----:B---3--:R-:W-:Y:S02]  /*2530*/  FFMA R26, R70, UR7, -R14 ;  /* 0x00000007461a7c23 */ /* 0x008fe4000800080e */
[----:B------:R-:W-:-:S03]  /*2540*/  FADD R50, R64, R67 ;  /* 0x0000004340327221 */ /* 0x000fc60000000000 */
[----:B------:R-:W2:Y:S01]  /*2550*/  MUFU.EX2 R59, R59 ;  /* 0x0000003b003b7308 */ /* 0x000ea20000000800 */
[--C-:B-1----:R-:W-:Y:S01]  /*2560*/  FFMA R12, R82, UR7, -R14.reuse ;  /* 0x00000007520c7c23 */ /* 0x102fe2000800080e */
[----:B----4-:R-:W-:Y:S01]  /*2570*/  @!P1 FMUL R80, R80, R80 ;  /* 0x0000005050509220 */ /* 0x010fe20000400000 */
[----:B------:R-:W-:Y:S01]  /*2580*/  FSETP.GEU.AND P1, PT, R34, -126, PT ;  /* 0xc2fc00002200780b */ /* 0x000fe20003f2e000 */
[----:B------:R-:W-:Y:S01]  /*2590*/  FFMA R14, R87, UR7, -R14 ;  /* 0x00000007570e7c23 */ /* 0x000fe2000800080e */
[----:B------:R-:W-:Y:S01]  /*25a0*/  ULOP3.LUT UR7, UR9, 0x8, URZ, 0xc, !UPT ;  /* 0x0000000809077892 */ /* 0x000fe2000f8e0c3f */
[----:B------:R-:W-:Y:S01]  /*25b0*/  FSETP.GEU.AND P4, PT, R12, -126, PT ;  /* 0xc2fc00000c00780b */ /* 0x000fe20003f8e000 */
[----:B------:R-:W-:Y:S01]  /*25c0*/  @!P5 FMUL R83, R83, 0.5 ;  /* 0x3f0000005353d820 */ /* 0x000fe20000400000 */
[----:B------:R1:W3:Y:S01]  /*25d0*/  MUFU.EX2 R70, R30 ;  /* 0x0000001e00467308 */ /* 0x0002e20000000800 */
[----:B-----5:R-:W-:Y:S01]  /*25e0*/  @!P2 FMUL R66, R66, R66 ;  /* 0x000000424242a220 */ /* 0x020fe20000400000 */
[----:B------:R-:W-:-:S06]  /*25f0*/  FSETP.GEU.AND P2, PT, R75, -126, PT ;  /* 0xc2fc00004b00780b */ /* 0x000fcc0003f4e000 */
[----:B------:R-:W-:Y:S01]  /*2600*/  @!P1 FMUL R34, R34, 0.5 ;  /* 0x3f00000022229820 */ /* 0x000fe20000400000 */
[----:B--2---:R-:W-:Y:S01]  /*2610*/  @!P3 FMUL R59, R59, R59 ;  /* 0x0000003b3b3bb220 */ /* 0x004fe20000400000 */
[----:B------:R-:W2:Y:S01]  /*2620*/  MUFU.EX2 R83, R83 ;  /* 0x0000005300537308 */ /* 0x000ea20000000800 */
[----:B------:R-:W-:Y:S01]  /*2630*/  @!P4 FMUL R12, R12, 0.5 ;  /* 0x3f0000000c0cc820 */ /* 0x000fe20000400000 */
[----:B------:R-:W-:Y:S01]  /*2640*/  FSETP.GEU.AND P3, PT, R26, -126, PT ;  /* 0xc2fc00001a00780b */ /* 0x000fe20003f6e000 */
[----:B-1----:R-:W-:Y:S01]  /*2650*/  FADD R30, R9, R44 ;  /* 0x0000002c091e7221 */ /* 0x002fe20000000000 */
[----:B------:R-:W-:Y:S01]  /*2660*/  F2FP.BF16.F32.PACK_AB R44, R44, R29 ;  /* 0x0000001d2c2c723e */ /* 0x000fe200000010ff */
[----:B------:R-:W-:Y:S01]  /*2670*/  @!P2 FMUL R75, R75, 0.5 ;  /* 0x3f0000004b4ba820 */ /* 0x000fe20000400000 */
[----:B---3--:R-:W-:Y:S02]  /*2680*/  @!P6 FMUL R70, R70, R70 ;  /* 0x000000464646e220 */ /* 0x008fe40000400000 */
[----:B------:R-:W1:Y:S01]  /*2690*/  MUFU.EX2 R82, R34 ;  /* 0x0000002200527308 */ /* 0x000e620000000800 */
[----:B------:R-:W-:Y:S01]  /*26a0*/  FSETP.GEU.AND P6, PT, R71, -126, PT ;  /* 0xc2fc00004700780b */ /* 0x000fe20003fce000 */
[----:B------:R-:W-:Y:S01]  /*26b0*/  FADD R69, R30, R61 ;  /* 0x0000003d1e457221 */ /* 0x000fe20000000000 */
[----:B------:R-:W-:Y:S01]  /*26c0*/  FADD R30, R11, R18 ;  /* 0x000000120b1e7221 */ /* 0x000fe20000000000 */
[----:B------:R-:W-:Y:S01]  /*26d0*/  FADD R61, R19, R22 ;  /* 0x00000016133d7221 */ /* 0x000fe20000000000 */
[----:B------:R-:W-:-:S02]  /*26e0*/  FADD R46, R39, R70 ;  /* 0x00000046272e7221 */ /* 0x000fc40000000000 */
[----:B------:R-:W-:Y:S01]  /*26f0*/  @!P3 FMUL R26, R26, 0.5 ;  /* 0x3f0000001a1ab820 */ /* 0x000fe20000400000 */
[----:B------:R3:W4:Y:S01]  /*2700*/  MUFU.EX2 R84, R12 ;  /* 0x0000000c00547308 */ /* 0x0007220000000800 */
[----:B--2---:R-:W-:Y:S01]  /*2710*/  @!P5 FMUL R83, R83, R83 ;  /* 0x000000535353d220 */ /* 0x004fe20000400000 */
[----:B------:R-:W-:Y:S01]  /*2720*/  FSETP.GEU.AND P5, PT, R14, -126, PT ;  /* 0xc2fc00000e00780b */ /* 0x000fe20003fae000 */
[----:B------:R-:W-:Y:S01]  /*2730*/  FADD R61, R30, R61 ;  /* 0x0000003d1e3d7221 */ /* 0x000fe20000000000 */
[----:B------:R-:W-:Y:S01]  /*2740*/  FADD R30, R56, R59 ;  /* 0x0000003b381e7221 */ /* 0x000fe20000000000 */
[----:B------:R-:W-:Y:S01]  /*2750*/  FADD R81, R58, R83 ;  /* 0x000000533a517221 */ /* 0x000fe20000000000 */
[----:B------:R-:W-:Y:S02]  /*2760*/  @!P6 FMUL R71, R71, 0.5 ;  /* 0x3f0000004747e820 */ /* 0x000fe40000400000 */
[----:B------:R-:W2:Y:S01]  /*2770*/  MUFU.EX2 R75, R75 ;  /* 0x0000004b004b7308 */ /* 0x000ea20000000800 */
[----:B-1----:R-:W-:Y:S01]  /*2780*/  @!P1 FMUL R82, R82, R82 ;  /* 0x0000005252529220 */ /* 0x002fe20000400000 */
[----:B------:R-:W-:Y:S01]  /*2790*/  FSETP.GEU.AND P1, PT, R78, -126, PT ;  /* 0xc2fc00004e00780b */ /* 0x000fe20003f2e000 */
[----:B---3--:R-:W-:Y:S01]  /*27a0*/  FADD R12, R24, R21 ;  /* 0x00000015180c7221 */ /* 0x008fe20000000000 */
[----:B------:R-:W-:Y:S01]  /*27b0*/  FADD R50, R50, R81 ;  /* 0x0000005132327221 */ /* 0x000fe20000000000 */
[----:B------:R-:W-:Y:S01]  /*27c0*/  FADD R73, R45, R82 ;  /* 0x000000522d497221 */ /* 0x000fe20000000000 */
[C---:B------:R-:W-:Y:S01]  /*27d0*/  F2FP.BF16.F32.PACK_AB R24, R5.reuse, R24 ;  /* 0x000000180518723e */ /* 0x040fe200000010ff */
[----:B------:R-:W-:Y:S01]  /*27e0*/  FADD R34, R12, R51 ;  /* 0x000000330c227221 */ /* 0x000fe20000000000 */
[----:B------:R1:W3:Y:S01]  /*27f0*/  MUFU.EX2 R74, R26 ;  /* 0x0000001a004a7308 */ /* 0x0002e20000000800 */
[----:B----4-:R-:W-:Y:S01]  /*2800*/  @!P4 FMUL R84, R84, R84 ;  /* 0x000000545454c220 */ /* 0x010fe20000400000 */
[----:B------:R-:W-:Y:S01]  /*2810*/  FSETP.GEU.AND P4, PT, R86, -126, PT ;  /* 0xc2fc00005600780b */ /* 0x000fe20003f8e000 */
[----:B------:R-:W-:Y:S01]  /*2820*/  FADD R12, R5, R40 ;  /* 0x00000028050c7221 */ /* 0x000fe20000000000 */
[----:B------:R-:W-:Y:S01]  /*2830*/  @!P5 FMUL R14, R14, 0.5 ;  /* 0x3f0000000e0ed820 */ /* 0x000fe20000400000 */
[----:B------:R-:W-:-:S02]  /*2840*/  F2FP.BF16.F32.PACK_AB R40, R40, R21 ;  /* 0x000000152828723e */ /* 0x000fc400000010ff */
[----:B------:R-:W-:Y:S01]  /*2850*/  @!P1 FMUL R78, R78, 0.5 ;  /* 0x3f0000004e4e9820 */ /* 0x000fe20000400000 */
[----:B------:R-:W4:Y:S01]  /*2860*/  MUFU.EX2 R71, R71 ;  /* 0x0000004700477308 */ /* 0x000f220000000800 */
[----:B--2---:R-:W-:Y:S01]  /*2870*/  @!P2 FMUL R75, R75, R75 ;  /* 0x0000004b4b4ba220 */ /* 0x004fe20000400000 */
[----:B------:R-:W-:Y:S01]  /*2880*/  FSETP.GEU.AND P2, PT, R79, -126, PT ;  /* 0xc2fc00004f00780b */ /* 0x000fe20003f4e000 */
[----:B-1----:R-:W-:Y:S01]  /*2890*/  FADD R26, R28, R29 ;  /* 0x0000001d1c1a7221 */ /* 0x002fe20000000000 */
[----:B------:R-:W-:Y:S01]  /*28a0*/  F2FP.BF16.F32.PACK_AB R29, R64, R39 ;  /* 0x00000027401d723e */ /* 0x000fe200000010ff */
[----:B------:R-:W-:Y:S01]  /*28b0*/  FADD R77, R72, R75 ;  /* 0x0000004b484d7221 */ /* 0x000fe20000000000 */
[----:B------:R-:W-:Y:S01]  /*28c0*/  F2FP.BF16.F32.PACK_AB R39, R62, R53 ;  /* 0x000000353e27723e */ /* 0x000fe200000010ff */
[----:B------:R-:W-:Y:S01]  /*28d0*/  FADD R65, R26, R55 ;  /* 0x000000371a417221 */ /* 0x000fe20000000000 */
[----:B------:R-:W-:Y:S01]  /*28e0*/  FADD R55, R13, R48 ;  /* 0x000000300d377221 */ /* 0x000fe20000000000 */
[----:B------:R-:W-:Y:S01]  /*28f0*/  @!P4 FMUL R86, R86, 0.5 ;  /* 0x3f0000005656c820 */ /* 0x000fe20000400000 */
[----:B------:R-:W1:Y:S01]  /*2900*/  MUFU.EX2 R78, R78 ;  /* 0x0000004e004e7308 */ /* 0x000e620000000800 */
[----:B------:R-:W-:Y:S01]  /*2910*/  FADD R26, R2, R25 ;  /* 0x00000019021a7221 */ /* 0x000fe20000000000 */
[----:B------:R-:W-:Y:S01]  /*2920*/  FADD R38, R12, R55 ;  /* 0x000000370c267221 */ /* 0x000fe20000000000 */
[----:B------:R-:W-:Y:S01]  /*2930*/  FADD R55, R15, R20 ;  /* 0x000000140f377221 */ /* 0x000fe20000000000 */
[----:B------:R-:W-:Y:S01]  /*2940*/  FADD R12, R7, R16 ;  /* 0x00000010070c7221 */ /* 0x000fe20000000000 */
[----:B------:R-:W-:Y:S01]  /*2950*/  @!P2 FMUL R79, R79, 0.5 ;  /* 0x3f0000004f4fa820 */ /* 0x000fe20000400000 */
[----:B------:R-:W-:Y:S01]  /*2960*/  FADD R42, R26, R57 ;  /* 0x000000391a2a7221 */ /* 0x000fe20000000000 */
[----:B------:R-:W-:Y:S01]  /*2970*/  FADD R26, R6, R33 ;  /* 0x00000021061a7221 */ /* 0x000fe20000000000 */
[----:B------:R-:W-:Y:S01]  /*2980*/  FADD R12, R12, R55 ;  /* 0x000000370c0c7221 */ /* 0x000fe20000000000 */
[----:B------:R2:W5:Y:S01]  /*2990*/  MUFU.EX2 R51, R79 ;  /* 0x0000004f00337308 */ /* 0x0005620000000800 */
[----:B------:R-:W-:Y:S01]  /*29a0*/  FADD R57, R10, R27 ;  /* 0x0000001b0a397221 */ /* 0x000fe20000000000 */
[----:B---3--:R-:W-:Y:S01]  /*29b0*/  @!P3 FMUL R74, R74, R74 ;  /* 0x0000004a4a4ab220 */ /* 0x008fe20000400000 */
[----:B----4-:R-:W-:Y:S01]  /*29c0*/  @!P6 FMUL R71, R71, R71 ;  /* 0x000000474747e220 */ /* 0x010fe20000400000 */
[----:B------:R-:W-:Y:S01]  /*29d0*/  FADD R85, R30, R77 ;  /* 0x0000004d1e557221 */ /* 0x000fe20000000000 */
[----:B------:R-:W-:Y:S01]  /*29e0*/  FADD R57, R26, R57 ;  /* 0x000000391a397221 */ /* 0x000fe20000000000 */
[----:B------:R-:W-:Y:S01]  /*29f0*/  FADD R26, R31, R80 ;  /* 0x000000501f1a7221 */ /* 0x000fe20000000000 */
[----:B------:R-:W-:Y:S01]  /*2a00*/  FADD R30, R43, R74 ;  /* 0x0000004a2b1e7221 */ /* 0x000fe20000000000 */
[----:B------:R-:W3:Y:S01]  /*2a10*/  MUFU.EX2 R86, R86 ;  /* 0x0000005600567308 */ /* 0x000ee20000000800 */
[----:B--2---:R-:W-:Y:S01]  /*2a20*/  FADD R79, R49, R84 ;  /* 0x00000054314f7221 */ /* 0x004fe20000000000 */
[----:B-1----:R-:W-:Y:S01]  /*2a30*/  @!P1 FMUL R78, R78, R78 ;  /* 0x0000004e4e4e9220 */ /* 0x002fe20000400000 */
[----:B------:R-:W-:Y:S01]  /*2a40*/  FADD R54, R26, R73 ;  /* 0x000000491a367221 */ /* 0x000fe20000000000 */
[----:B------:R-:W-:Y:S01]  /*2a50*/  FADD R26, R60, R63 ;  /* 0x0000003f3c1a7221 */ /* 0x000fe20000000000 */
[----:B------:R-:W-:Y:S01]  /*2a60*/  FADD R87, R46, R79 ;  /* 0x0000004f2e577221 */ /* 0x000fe20000000000 */
[----:B------:R-:W-:Y:S01]  /*2a70*/  FADD R73, R47, R78 ;  /* 0x0000004e2f497221 */ /* 0x000fe20000000000 */
[----:B------:R-:W-:Y:S01]  /*2a80*/  FADD R46, R68, R71 ;  /* 0x00000047442e7221 */ /* 0x000fe20000000000 */
[----:B------:R1:W2:Y:S01]  /*2a90*/  MUFU.EX2 R55, R14 ;  /* 0x0000000e00377308 */ /* 0x0002a20000000800 */
[----:B-----5:R-:W-:Y:S01]  /*2aa0*/  @!P2 FMUL R51, R51, R51 ;  /* 0x000000333333a220 */ /* 0x020fe20000400000 */
[----:B------:R-:W-:Y:S01]  /*2ab0*/  FADD R54, R54, R87 ;  /* 0x0000005736367221 */ /* 0x000fe20000000000 */
[----:B------:R-:W-:Y:S01]  /*2ac0*/  FADD R50, R85, R50 ;  /* 0x0000003255327221 */ /* 0x000fe20000000000 */
[----:B------:R-:W-:Y:S01]  /*2ad0*/  FADD R34, R34, R65 ;  /* 0x0000004122227221 */ /* 0x000fe20000000000 */
[----:B------:R-:W-:Y:S01]  /*2ae0*/  FADD R77, R76, R51 ;  /* 0x000000334c4d7221 */ /* 0x000fe20000000000 */
[----:B------:R-:W-:Y:S01]  /*2af0*/  FADD R38, R38, R69 ;  /* 0x0000004526267221 */ /* 0x000fe20000000000 */
[----:B------:R-:W-:Y:S01]  /*2b00*/  FADD R57, R42, R57 ;  /* 0x000000392a397221 */ /* 0x000fe20000000000 */
[----:B------:R-:W-:Y:S01]  /*2b10*/  FADD R61, R12, R61 ;  /* 0x0000003d0c3d7221 */ /* 0x000fe20000000000 */
[----:B---3--:R-:W-:Y:S01]  /*2b20*/  @!P4 FMUL R86, R86, R86 ;  /* 0x000000565656c220 */ /* 0x008fe20000400000 */
[----:B-1----:R-:W-:Y:S01]  /*2b30*/  FADD R14, R35, R66 ;  /* 0x00000042230e7221 */ /* 0x002fe20000000000 */
[----:B------:R-:W-:Y:S01]  /*2b40*/  FADD R26, R26, R77 ;  /* 0x0000004d1a1a7221 */ /* 0x000fe20000000000 */
[----:B------:R-:W-:Y:S01]  /*2b50*/  MOV R12, UR7 ;  /* 0x00000007000c7c02 */ /* 0x000fe20008000f00 */
[----:B------:R-:W-:Y:S01]  /*2b60*/  FADD R79, R53, R86 ;  /* 0x00000056354f7221 */ /* 0x000fe20000000000 */
[----:B------:R-:W-:Y:S01]  /*2b70*/  FADD R14, R14, R73 ;  /* 0x000000490e0e7221 */ /* 0x000fe20000000000 */
[----:B------:R-:W-:Y:S01]  /*2b80*/  FADD R34, R34, R57 ;  /* 0x0000003922227221 */ /* 0x000fe20000000000 */
[----:B------:R-:W-:Y:S01]  /*2b90*/  FADD R61, R38, R61 ;  /* 0x0000003d263d7221 */ /* 0x000fe20000000000 */
[----:B--2---:R-:W-:Y:S01]  /*2ba0*/  @!P5 FMUL R55, R55, R55 ;  /* 0x000000373737d220 */ /* 0x004fe20000400000 */
[----:B------:R-:W-:Y:S01]  /*2bb0*/  FADD R79, R30, R79 ;  /* 0x0000004f1e4f7221 */ /* 0x000fe20000000000 */
[----:B------:R1:W-:Y:S01]  /*2bc0*/  SYNCS.ARRIVE.TRANS64.A1T0 RZ, [R12+UR11], RZ ;  /* 0x000000ff0cff79a7 */ /* 0x0003e2000810000b */
[----:B------:R-:W-:Y:S01]  /*2bd0*/  F2FP.BF16.F32.PACK_AB R42, R16, R25 ;  /* 0x00000019102a723e */ /* 0x000fe200000010ff */
[----:B------:R-:W-:Y:S01]  /*2be0*/  FADD R81, R62, R55 ;  /* 0x000000373e517221 */ /* 0x000fe20000000000 */
[----:B------:R-:W-:Y:S01]  /*2bf0*/  FADD R79, R14, R79 ;  /* 0x0000004f0e4f7221 */ /* 0x000fe20000000000 */
[----:B------:R-:W-:-:S02]  /*2c00*/  F2FP.BF16.F32.PACK_AB R48, R48, R37 ;  /* 0x000000253030723e */ /* 0x000fc400000010ff */
[----:B------:R-:W-:Y:S01]  /*2c10*/  FADD R81, R46, R81 ;  /* 0x000000512e517221 */ /* 0x000fe20000000000 */
[----:B------:R-:W-:Y:S01]  /*2c20*/  FADD R54, R54, R79 ;  /* 0x0000004f36367221 */ /* 0x000fe20000000000 */
[----:B------:R-:W-:Y:S01]  /*2c30*/  F2FP.BF16.F32.PACK_AB R46, R18, R33 ;  /* 0x00000021122e723e */ /* 0x000fe200000010ff */
[----:B-1----:R-:W-:Y:S01]  /*2c40*/  FADD R12, R34, R61 ;  /* 0x0000003d220c7221 */ /* 0x002fe20000000000 */
[----:B------:R-:W-:Y:S01]  /*2c50*/  FADD R81, R26, R81 ;  /* 0x000000511a517221 */ /* 0x000fe20000000000 */
[----:B------:R-:W-:Y:S02]  /*2c60*/  F2FP.BF16.F32.PACK_AB R25, R56, R31 ;  /* 0x0000001f3819723e */ /* 0x000fe400000010ff */
[----:B------:R-:W-:Y:S01]  /*2c70*/  F2FP.BF16.F32.PACK_AB R31, R68, R43 ;  /* 0x0000002b441f723e */ /* 0x000fe200000010ff */
[----:B------:R-:W-:Y:S01]  /*2c80*/  FADD R81, R50, R81 ;  /* 0x0000005132517221 */ /* 0x000fe20000000000 */
[----:B------:R-:W-:Y:S02]  /*2c90*/  F2FP.BF16.F32.PACK_AB R50, R20, R41 ;  /* 0x000000291432723e */ /* 0x000fe400000010ff */
[----:B------:R-:W-:Y:S01]  /*2ca0*/  F2FP.BF16.F32.PACK_AB R33, R72, R45 ;  /* 0x0000002d4821723e */ /* 0x000fe200000010ff */
[----:B------:R-:W-:Y:S01]  /*2cb0*/  FADD R14, R54, R81 ;  /* 0x00000051360e7221 */ /* 0x000fe20000000000 */
[----:B------:R-:W-:-:S02]  /*2cc0*/  F2FP.BF16.F32.PACK_AB R54, R22, R27 ;  /* 0x0000001b1636723e */ /* 0x000fc400000010ff */
[----:B------:R-:W-:Y:S02]  /*2cd0*/  F2FP.BF16.F32.PACK_AB R27, R60, R35 ;  /* 0x000000233c1b723e */ /* 0x000fe400000010ff */
[----:B------:R-:W-:Y:S02]  /*2ce0*/  F2FP.BF16.F32.PACK_AB R35, R76, R47 ;  /* 0x0000002f4c23723e */ /* 0x000fe400000010ff */
[----:B------:R-:W-:Y:S02]  /*2cf0*/  F2FP.BF16.F32.PACK_AB R37, R58, R49 ;  /* 0x000000313a25723e */ /* 0x000fe400000010ff */
[----:B------:R-:W-:Y:S02]  /*2d00*/  F2FP.BF16.F32.PACK_AB R26, R7, R2 ;  /* 0x00000002071a723e */ /* 0x000fe400000010ff */
[----:B------:R-:W-:Y:S02]  /*2d10*/  F2FP.BF16.F32.PACK_AB R28, R9, R28 ;  /* 0x0000001c091c723e */ /* 0x000fe400000010ff */
        /* <DEDUP_REMOVED lines=9> */
[----:B------:R-:W-:Y:S01]  /*2db0*/  F2FP.BF16.F32.PACK_AB R53, R83, R84 ;  /* 0x000000545335723e */ /* 0x000fe200000010ff */
[----:B------:R-:W-:Y:S06]  /*2dc0*/  @!P0 BRA `(.L_x_19) ;  /* 0x0000000000048947 */ /* 0x000fec0003800000 */
[----:B------:R-:W-:Y:S01]  /*2dd0*/  BPT.TRAP 0x1 ;  /* 0x000000040000795c */ /* 0x000fe20000300000 */
.L_x_19:
[----:B------:R-:W1:Y:S02]  /*2de0*/  SYNCS.PHASECHK.TRANS64.TRYWAIT P1, [UR37+0x6008], R0 ;  /* 0x00600800ff0075a7 */ /* 0x000e640008020165 */
[----:B-1----:R-:W-:Y:S05]  /*2df0*/  @!P1 BRA `(.L_x_20) ;  /* 0x0000004800a89947 */ /* 0x002fea0003800000 */
.L_x_90:
[----:B------:R-:W-:Y:S01]  /*2e00*/  UIADD3 UR12, UR8, 0x100, URZ ;  /* 0x00000100080c7890 */ /* 0x000fe2000fffe03f */
[----:B------:R-:W-:Y:S01]  /*2e10*/  WARPGROUP.ARRIVE ;  /* 0x00000000000079c5 */ /* 0x000fe20000000000 */
[----:B------:R-:W-:Y:S01]  /*2e20*/  UMOV UR15, 0xc0000010 ;  /* 0xc0000010000f7882 */ /* 0x000fe20000000000 */
[----:B------:R-:W-:-:S04]  /*2e30*/  F2FP.BF16.F32.PACK_AB R55, R55, R86 ;  /* 0x000000563737723e */ /* 0x000fc800000010ff */
[----:B------:R-:W-:Y:S01]  /*2e40*/  UMOV UR14, UR12 ;  /* 0x0000000c000e7c82 */ /* 0x000fe20008000000 */
[----:B------:R-:W-:-:S09]  /*2e50*/  UIADD3 UR12, UR8, 0x120, URZ ;  /* 0x00000120080c7890 */ /* 0x000fd2000fffe03f */
[----:B------:R-:W-:Y:S01]  /*2e60*/  HGMMA.64x16x16.F32.BF16 R88, R24, gdesc[UR12].tnspB, RZ, !UPT, gsb0 ;  /* 0x4020000c18587df0 */ /* 0x000fe2000c0018ff */
[----:B------:R-:W-:Y:S01]  /*2e70*/  UMOV UR15, 0xc0000010 ;  /* 0xc0000010000f7882 */ /* 0x000fe20000000000 */
[----:B------:R-:W-:Y:S01]  /*2e80*/  UMOV UR14, UR12 ;  /* 0x0000000c000e7c82 */ /* 0x000fe20008000000 */
[----:B------:R-:W-:Y:S01]  /*2e90*/  UIADD3 UR12, UR8, 0x140, URZ ;  /* 0x00000140080c7890 */ /* 0x000fe2000fffe03f */
[----:B------:R-:W-:Y:S02]  /*2ea0*/  WARPGROUP.DEPBAR.LE gsb0, 0x0 ;  /* 0x00008000000079c5 */ /* 0x000fe40000010000 */
[----:B------:R-:W-:-:S06]  /*2eb0*/  WARPGROUP.ARRIVE ;  /* 0x00000000000079c5 */ /* 0x000fcc0000000000 */
[----:B------:R-:W-:Y:S01]  /*2ec0*/  HGMMA.64x16x16.F32.BF16 R88, R28, gdesc[UR12].tnspB, R88, gsb0 ;  /* 0x4020000c1c587df0 */ /* 0x000fe20008001858 */
[----:B------:R-:W-:Y:S01]  /*2ed0*/  UMOV UR14, UR12 ;  /* 0x0000000c000e7c82 */ /* 0x000fe20008000000 */
[----:B------:R-:W-:Y:S01]  /*2ee0*/  UMOV UR15, 0xc0000010 ;  /* 0xc0000010000f7882 */ /* 0x000fe20000000000 */
        /* <DEDUP_REMOVED lines=30> */
[----:B------:R-:W-:Y:S02]  /*30d0*/  WARPGROUP.DEPBAR.LE gsb0, 0x0 ;  /* 0x00008000000079c5 */ /* 0x000fe40000010000 */
[----:B------:R-:W-:-:S06]  /*30e0*/  WARPGROUP.ARRIVE ;  /* 0x00000000000079c5 */ /* 0x000fcc0000000000 */
[----:B------:R-:W-:Y:S03]  /*30f0*/  HGMMA.64x16x16.F32.BF16 R88, R52, gdesc[UR12].tnspB, R88, gsb0 ;  /* 0x4020000c34587df0 */ /* 0x000fe60008001858 */
[----:B------:R-:W-:Y:S02]  /*3100*/  WARPGROUP.DEPBAR.LE gsb0, 0x0 ;  /* 0x00008000000079c5 */ /* 0x000fe40000010000 */
[----:B------:R-:W-:Y:S05]  /*3110*/  @!P0 BRA `(.L_x_21) ;  /* 0x0000000000048947 */ /* 0x000fea0003800000 */
[----:B------:R-:W-:Y:S01]  /*3120*/  BPT.TRAP 0x1 ;  /* 0x000000040000795c */ /* 0x000fe20000300000 */
.L_x_21:
[----:B------:R-:W-:Y:S02]  /*3130*/  UISETP.GT.U32.AND UP0, UPT, UR6, 0x1, UPT ;  /* 0x000000010600788c */ /* 0x000fe4000bf04070 */
[----:B------:R-:W-:-:S04]  /*3140*/  UIADD3 UR7, UR37, 0x6028, URZ ;  /* 0x0000602825077890 */ /* 0x000fc8000fffe03f */
[----:B------:R-:W-:Y:S01]  /*3150*/  PLOP3.LUT P1, PT, PT, PT, UP0, 0x80, 0x0 ;  /* 0x000000000000781c */ /* 0x000fe20003f2f008 */
[----:B------:R-:W-:-:S09]  /*3160*/  UPRMT UR7, URZ, 0x654, UR7 ;  /* 0x000006543f077896 */ /* 0x000fd20008000007 */
[----:B------:R-:W-:Y:S03]  /*3170*/  SYNCS.ARRIVE.TRANS64.RED.A1T0 RZ, [UR7], RZ ;  /* 0x000000ffffff79a7 */ /* 0x000fe60008100407 */
[----:B------:R-:W-:Y:S05]  /*3180*/  @P1 BRA `(.L_x_22) ;  /* 0x0000000000041947 */ /* 0x000fea0003800000 */
[----:B------:R-:W-:Y:S01]  /*3190*/  BPT.TRAP 0x1 ;  /* 0x000000040000795c */ /* 0x000fe20000300000 */
.L_x_22:
[----:B-1----:R-:W1:Y:S02]  /*31a0*/  LDC R0, c[0x0][0x28c] ;  /* 0x0000a300ff007b82 */ /* 0x002e640000000800 */
[----:B-1----:R-:W-:-:S13]  /*31b0*/  ISETP.GE.AND P2, PT, R0, 0x81, PT ;  /* 0x000000810000780c */ /* 0x002fda0003f46270 */
[----:B------:R-:W-:Y:S05]  /*31c0*/  @!P2 BRA `(.L_x_23) ;  /* 0x0000002400d0a947 */ /* 0x000fea0003800000 */
[----:B------:R-:W-:Y:S01]  /*31d0*/  VIADD R0, R0, 0x7f ;  /* 0x0000007f00007836 */ /* 0x000fe20000000000 */
[----:B------:R-:W-:Y:S01]  /*31e0*/  MOV R7, R3 ;  /* 0x0000000300077202 */ /* 0x000fe20000000f00 */
[----:B------:R-:W-:Y:S01]  /*31f0*/  UMOV UR9, 0x2 ;  /* 0x0000000200097882 */ /* 0x000fe20000000000 */
[----:B------:R-:W-:Y:S01]  /*3200*/  MOV R2, RZ ;  /* 0x000000ff00027202 */ /* 0x000fe20000000f00 */
[----:B------:R-:W-:Y:S01]  /*3210*/  UMOV UR11, 0x1 ;  /* 0x00000001000b7882 */ /* 0x000fe20000000000 */
[----:B------:R-:W-:Y:S01]  /*3220*/  SHF.R.S32.HI R5, RZ, 0x1f, R0 ;  /* 0x0000001fff057819 */ /* 0x000fe20000011400 */
[----:B------:R-:W-:-:S03]  /*3230*/  ULDC UR13, c[0x0][0x604] ;  /* 0x00018100000d7ab9 */ /* 0x000fc60000000800 */
[----:B------:R-:W-:Y:S02]  /*3240*/  LEA.HI R0, R5, R0, RZ, 0x7 ;  /* 0x0000000005007211 */ /* 0x000fe400078f38ff */
[----:B------:R-:W-:Y:S02]  /*3250*/  MOV R5, R4 ;  /* 0x0000000400057202 */ /* 0x000fe40000000f00 */
[----:B------:R-:W-:-:S07]  /*3260*/  SHF.R.S32.HI R0, RZ, 0x7, R0 ;  /* 0x00000007ff007819 */ /* 0x000fce0000011400 */
.L_x_34:
[----:B------:R-:W-:Y:S05]  /*3270*/  @!P0 BRA `(.L_x_24) ;  /* 0x0000000000048947 */ /* 0x000fea0003800000 */
[----:B------:R-:W-:Y:S01]  /*3280*/  BPT.TRAP 0x1 ;  /* 0x000000040000795c */ /* 0x000fe20000300000 */
.L_x_24:
[----:B------:R-:W-:Y:S01]  /*3290*/  ULEA UR6, UR9, UR37, 0x3 ;  /* 0x0000002509067291 */ /* 0x000fe2000f8e183f */
[----:B------:R-:W-:-:S08]  /*32a0*/  SHF.L.U32 R3, R2, 0x1f, RZ ;  /* 0x0000001f02037819 */ /* 0x000fd000000006ff */
[----:B------:R-:W1:Y:S02]  /*32b0*/  SYNCS.PHASECHK.TRANS64.TRYWAIT P2, [UR6+0x6000], R3 ;  /* 0x00600003ff0075a7 */ /* 0x000e640008040146 */
[----:B-1----:R-:W-:Y:S05]  /*32c0*/  @!P2 BRA `(.L_x_25) ;  /* 0x00000044008ca947 */ /* 0x002fea0003800000 */
.L_x_91:
[----:B------:R-:W-:Y:S01]  /*32d0*/  ULEA UR6, UR9, UR10, 0x8 ;  /* 0x0000000a09067291 */ /* 0x000fe2000f8e403f */
[----:B------:R-:W-:Y:S01]  /*32e0*/  WARPGROUP.ARRIVE ;  /* 0x00000000000079c5 */ /* 0x000fe20000000000 */
[----:B------:R-:W-:Y:S01]  /*32f0*/  UMOV UR7, 0xc0000010 ;  /* 0xc000001000077882 */ /* 0x000fe20000000000 */
[----:B------:R-:W-:-:S04]  /*3300*/  UIADD3 UR9, UR9, 0x1, URZ ;  /* 0x0000000109097890 */ /* 0x000fc8000fffe03f */
[----:B------:R-:W-:Y:S02]  /*3310*/  UISETP.NE.AND UP0, UPT, UR9, 0x5, UPT ;  /* 0x000000050900788c */ /* 0x000fe4000bf05270 */
[----:B------:R-:W-:Y:S02]  /*3320*/  HGMMA.64x128x16.F32.BF16 R24, gdesc[UR4], RZ, !UPT, gsb0 ;  /* 0x01e00000041879f0 */ /* 0x000fe4000c0018ff */
[----:B------:R-:W-:Y:S02]  /*3330*/  USEL UR6, URZ, 0x1, UP0 ;  /* 0x000000013f067887 */ /* 0x000fe40008000000 */
[----:B------:R-:W-:-:S04]  /*3340*/  USEL UR9, UR9, URZ, UP0 ;  /* 0x0000003f09097287 */ /* 0x000fc80008000000 */
[----:B------:R-:W-:Y:S01]  /*3350*/  LOP3.LUT R2, R2, UR6, RZ, 0x3c, !PT ;  /* 0x0000000602027c12 */ /* 0x000fe2000f8e3cff */
[----:B------:R-:W-:Y:S02]  /*3360*/  WARPGROUP.DEPBAR.LE gsb0, 0x0 ;  /* 0x00008000000079c5 */ /* 0x000fe40000010000 */
[----:B------:R-:W-:Y:S05]  /*3370*/  @!P0 BRA `(.L_x_26) ;  /* 0x0000000000048947 */ /* 0x000fea0003800000 */
[----:B------:R-:W-:Y:S01]  /*3380*/  BPT.TRAP 0x1 ;  /* 0x000000040000795c */ /* 0x000fe20000300000 */
.L_x_26:
[----:B-1----:R-:W-:Y:S01]  /*3390*/  FMNMX R4, R24, R7, !PT ;  /* 0x0000000718047209 */ /* 0x002fe20007800000 */
[----:B------:R-:W-:Y:S01]  /*33a0*/  ULEA UR6, UR9, UR37, 0x3 ;  /* 0x0000002509067291 */ /* 0x000fe2000f8e183f */
[----:B------:R-:W-:Y:S02]  /*33b0*/  FMNMX R8, R26, R5, !PT ;  /* 0x000000051a087209 */ /* 0x000fe40007800000 */
[----:B------:R-:W-:Y:S02]  /*33c0*/  FMNMX R3, R25, R4, !PT ;  /* 0x0000000419037209 */ /* 0x000fe40007800000 */
[----:B------:R-:W-:Y:S02]  /*33d0*/  FMNMX R9, R27, R8, !PT ;  /* 0x000000081b097209 */ /* 0x000fe40007800000 */
[----:B------:R-:W-:Y:S02]  /*33e0*/  FMNMX R4, R28, R3, !PT ;  /* 0x000000031c047209 */ /* 0x000fe40007800000 */
[----:B------:R-:W-:-:S02]  /*33f0*/  FMNMX R8, R30, R9, !PT ;  /* 0x000000091e087209 */ /* 0x000fc40007800000 */
[----:B------:R-:W-:Y:S02]  /*3400*/  FMNMX R3, R29, R4, !PT ;  /* 0x000000041d037209 */ /* 0x000fe40007800000 */
        /* <DEDUP_REMOVED lines=29> */
[----:B------:R-:W1:Y:S02]  /*35e0*/  SHFL.BFLY PT, R3, R4, 0x1, 0x1f ;  /* 0x0c201f0004037f89 */ /* 0x000e6400000e0000 */
[----:B-1----:R-:W-:Y:S02]  /*35f0*/  FMNMX R6, R4, R3, !PT ;  /* 0x0000000304067209 */ /* 0x002fe40007800000 */
[----:B------:R-:W-:-:S03]  /*3600*/  FMNMX R4, R34, R11, !PT ;  /* 0x0000000b22047209 */ /* 0x000fc60007800000 */
[----:B------:R-:W1:Y:S01]  /*3610*/  SHFL.BFLY PT, R3, R6, 0x2, 0x1f ;  /* 0x0c401f0006037f89 */ /* 0x000e6200000e0000 */
[----:B------:R-:W-:-:S04]  /*3620*/  FMNMX R13, R35, R4, !PT ;  /* 0x00000004230d7209 */ /* 0x000fc80007800000 */
[----:B------:R-:W-:-:S04]  /*3630*/  FMNMX R4, R38, R13, !PT ;  /* 0x0000000d26047209 */ /* 0x000fc80007800000 */
[----:B------:R-:W-:-:S04]  /*3640*/  FMNMX R13, R39, R4, !PT ;  /* 0x00000004270d7209 */ /* 0x000fc80007800000 */
[----:B------:R-:W-:-:S04]  /*3650*/  FMNMX R4, R42, R13, !PT ;  /* 0x0000000d2a047209 */ /* 0x000fc80007800000 */
[----:B------:R-:W-:-:S04]  /*3660*/  FMNMX R15, R43, R4, !PT ;  /* 0x000000042b0f7209 */ /* 0x000fc80007800000 */
[----:B------:R-:W-:Y:S02]  /*3670*/  FMNMX R4, R46, R15, !PT ;  /* 0x0000000f2e047209 */ /* 0x000fe40007800000 */
[----:B-1----:R-:W-:Y:S02]  /*3680*/  FMNMX R3, R6, R3, !PT ;  /* 0x0000000306037209 */ /* 0x002fe40007800000 */
[----:B------:R-:W-:Y:S02]  /*3690*/  FMNMX R17, R47, R4, !PT ;  /* 0x000000042f117209 */ /* 0x000fe40007800000 */
[C---:B------:R-:W-:Y:S02]  /*36a0*/  FSETP.NEU.AND P2, PT, R3.reuse, -INF , PT ;  /* 0xff8000000300780b */ /* 0x040fe40003f4d000 */
[----:B------:R-:W-:Y:S02]  /*36b0*/  FMNMX R4, R50, R17, !PT ;  /* 0x0000001132047209 */ /* 0x000fe40007800000 */
[----:B------:R-:W-:-:S02]  /*36c0*/  FSEL R96, R3, RZ, P2 ;  /* 0x000000ff03607208 */ /* 0x000fc40001000000 */
[----:B------:R-:W-:-:S03]  /*36d0*/  FMNMX R17, R51, R4, !PT ;  /* 0x0000000433117209 */ /* 0x000fc60007800000 */
[----:B------:R-:W-:Y:S01]  /*36e0*/  FMUL R97, R96, UR13 ;  /* 0x0000000d60617c20 */ /* 0x000fe20008400000 */
[----:B------:R-:W-:Y:S01]  /*36f0*/  FMNMX R4, R54, R17, !PT ;  /* 0x0000001136047209 */ /* 0x000fe20007800000 */
[----:B------:R-:W-:Y:S02]  /*3700*/  FADD R96, -R96, R7 ;  /* 0x0000000760607221 */ /* 0x000fe40000000100 */
[--C-:B------:R-:W-:Y:S01]  /*3710*/  FFMA R24, R24, UR13, -R97.reuse ;  /* 0x0000000d18187c23 */ /* 0x100fe20008000861 */
[--C-:B------:R-:W-:Y:S01]  /*3720*/  FFMA R9, R25, UR13, -R97.reuse ;  /* 0x0000000d19097c23 */ /* 0x100fe20008000861 */
[--C-:B------:R-:W-:Y:S01]  /*3730*/  FFMA R6, R28, UR13, -R97.reuse ;  /* 0x0000000d1c067c23 */ /* 0x100fe20008000861 */
[--C-:B------:R-:W-:Y:S01]  /*3740*/  FFMA R11, R29, UR13, -R97.reuse ;  /* 0x0000000d1d0b7c23 */ /* 0x100fe20008000861 */
[--C-:B------:R-:W-:Y:S01]  /*3750*/  FFMA R13, R33, UR13, -R97.reuse ;  /* 0x0000000d210d7c23 */ /* 0x100fe20008000861 */
[----:B------:R-:W-:Y:S01]  /*3760*/  FSETP.GEU.AND P6, PT, R24, -126, PT ;  /* 0xc2fc00001800780b */ /* 0x000fe20003fce000 */
        /* <DEDUP_REMOVED lines=9> */
[----:B------:R-:W-:Y:S01]  /*3800*/  FMNMX R19, R55, R4, !PT ;  /* 0x0000000437137209 */ /* 0x000fe20007800000 */
[--C-:B------:R-:W-:Y:S01]  /*3810*/  FFMA R17, R41, UR13, -R97.reuse ;  /* 0x0000000d29117c23 */ /* 0x100fe20008000861 */
[--C-:B------:R-:W-:Y:S01]  /*3820*/  FFMA R36, R48, UR13, -R97.reuse ;  /* 0x0000000d30247c23 */ /* 0x100fe20008000861 */
[----:B------:R-:W-:Y:S01]  /*3830*/  @!P6 FMUL R24, R24, 0.5 ;  /* 0x3f0000001818e820 */ /* 0x000fe20000400000 */
[----:B------:R-:W-:Y:S01]  /*3840*/  FMNMX R4, R58, R19, !PT ;  /* 0x000000133a047209 */ /* 0x000fe20007800000 */
[----:B------:R-:W-:Y:S01]  /*3850*/  @!P3 FMUL R9, R9, 0.5 ;  /* 0x3f0000000909b820 */ /* 0x000fe20000400000 */
[--C-:B------:R-:W-:Y:S01]  /*3860*/  FFMA R19, R45, UR13, -R97.reuse ;  /* 0x0000000d2d137c23 */ /* 0x100fe20008000861 */
[----:B------:R-:W-:Y:S01]  /*3870*/  @!P4 FMUL R6, R6, 0.5 ;  /* 0x3f0000000606c820 */ /* 0x000fe20000400000 */
[----:B------:R-:W-:Y:S01]  /*3880*/  FMNMX R21, R59, R4, !PT ;  /* 0x000000043b157209 */ /* 0x000fe20007800000 */
[----:B------:R-:W1:Y:S01]  /*3890*/  MUFU.EX2 R24, R24 ;  /* 0x0000001800187308 */ /* 0x000e620000000800 */
[----:B------:R-:W-:Y:S01]  /*38a0*/  @!P5 FMUL R11, R11, 0.5 ;  /* 0x3f0000000b0bd820 */ /* 0x000fe20000400000 */
[----:B------:R-:W-:Y:S01]  /*38b0*/  @!P2 FMUL R28, R28, 0.5 ;  /* 0x3f0000001c1ca820 */ /* 0x000fe20000400000 */
[----:B------:R-:W-:Y:S01]  /*38c0*/  FMNMX R4, R62, R21, !PT ;  /* 0x000000153e047209 */ /* 0x000fe20007800000 */
[--C-:B------:R-:W-:Y:S01]  /*38d0*/  FFMA R16, R52, UR13, -R97.reuse ;  /* 0x0000000d34107c23 */ /* 0x100fe20008000861 */
[--C-:B------:R-:W-:Y:S01]  /*38e0*/  FFMA R41, R56, UR13, -R97.reuse ;  /* 0x0000000d38297c23 */ /* 0x100fe20008000861 */
[--C-:B------:R-:W-:Y:S01]  /*38f0*/  FFMA R40, R57, UR13, -R97.reuse ;  /* 0x0000000d39287c23 */ /* 0x100fe20008000861 */
[----:B------:R-:W-:Y:S01]  /*3900*/  FMNMX R21, R63, R4, !PT ;  /* 0x000000043f157209 */ /* 0x000fe20007800000 */
[----:B------:R-:W2:Y:S01]  /*3910*/  MUFU.EX2 R9, R9 ;  /* 0x0000000900097308 */ /* 0x000ea20000000800 */
[--C-:B------:R-:W-:Y:S01]  /*3920*/  FFMA R45, R60, UR13, -R97.reuse ;  /* 0x0000000d3c2d7c23 */ /* 0x100fe20008000861 */
[--C-:B------:R-:W-:Y:S01]  /*3930*/  FFMA R18, R61, UR13, -R97.reuse ;  /* 0x0000000d3d127c23 */ /* 0x100fe20008000861 */
[----:B------:R-:W-:Y:S01]  /*3940*/  FMNMX R4, R66, R21, !PT ;  /* 0x0000001542047209 */ /* 0x000fe20007800000 */
[--C-:B------:R-:W-:Y:S01]  /*3950*/  FFMA R21, R49, UR13, -R97.reuse ;  /* 0x0000000d31157c23 */ /* 0x100fe20008000861 */
[--C-:B------:R-:W-:Y:S01]  /*3960*/  FFMA R49, R64, UR13, -R97.reuse ;  /* 0x0000000d40317c23 */ /* 0x100fe20008000861 */
[--C-:B------:R-:W-:Y:S01]  /*3970*/  FFMA R44, R65, UR13, -R97.reuse ;  /* 0x0000000d412c7c23 */ /* 0x100fe20008000861 */
[----:B------:R-:W-:Y:S01]  /*3980*/  FMNMX R23, R67, R4, !PT ;  /* 0x0000000443177209 */ /* 0x000fe20007800000 */
[----:B------:R-:W3:Y:S01]  /*3990*/  MUFU.EX2 R6, R6 ;  /* 0x0000000600067308 */ /* 0x000ee20000000800 */
[----:B-1----:R-:W-:Y:S01]  /*39a0*/  @!P6 FMUL R24, R24, R24 ;  /* 0x000000181818e220 */ /* 0x002fe20000400000 */
[----:B------:R-:W-:Y:S01]  /*39b0*/  FSETP.GEU.AND P6, PT, R13, -126, PT ;  /* 0xc2fc00000d00780b */ /* 0x000fe20003fce000 */
[--C-:B------:R-:W-:Y:S01]  /*39c0*/  FFMA R20, R69, UR13, -R97.reuse ;  /* 0x0000000d45147c23 */ /* 0x100fe20008000861 */
[----:B------:R-:W-:Y:S01]  /*39d0*/  FMNMX R4, R70, R23, !PT ;  /* 0x0000001746047209 */ /* 0x000fe20007800000 */
[--C-:B------:R-:W-:Y:S01]  /*39e0*/  FFMA R23, R53, UR13, -R97.reuse ;  /* 0x0000000d35177c23 */ /* 0x100fe20008000861 */
[--C-:B------:R-:W-:Y:S01]  /*39f0*/  FFMA R53, R68, UR13, -R97.reuse ;  /* 0x0000000d44357c23 */ /* 0x100fe20008000861 */
[--C-:B------:R-:W-:Y:S01]  /*3a00*/  FFMA R48, R73, UR13, -R97.reuse ;  /* 0x0000000d49307c23 */ /* 0x100fe20008000861 */
[----:B------:R-:W1:Y:S01]  /*3a10*/  MUFU.EX2 R11, R11 ;  /* 0x0000000b000b7308 */ /* 0x000e620000000800 */
[----:B--2---:R-:W-:Y:S01]  /*3a20*/  @!P3 FMUL R9, R9, R9 ;  /* 0x000000090909b220 */ /* 0x004fe20000400000 */
[----:B------:R-:W-:Y:S01]  /*3a30*/  FSETP.GEU.AND P3, PT, R8, -126, PT ;  /* 0xc2fc00000800780b */ /* 0x000fe20003f6e000 */
[--C-:B------:R-:W-:Y:S01]  /*3a40*/  FFMA R57, R72, UR13, -R97.reuse ;  /* 0x0000000d48397c23 */ /* 0x100fe20008000861 */
        /* <DEDUP_REMOVED lines=9> */
[--C-:B------:R-:W-:Y:S01]  /*3ae0*/  FFMA R52, R81, UR13, -R97.reuse ;  /* 0x0000000d51347c23 */ /* 0x100fe20008000861 */
[--C-:B------:R-:W-:Y:S01]  /*3af0*/  FFMA R56, R85, UR13, -R97.reuse ;  /* 0x0000000d55387c23 */ /* 0x100fe20008000861 */
[----:B------:R-:W-:Y:S01]  /*3b00*/  @!P3 FMUL R8, R8, 0.5 ;  /* 0x3f0000000808b820 */ /* 0x000fe20000400000 */
[----:B------:R-:W3:Y:S01]  /*3b10*/  MUFU.EX2 R13, R13 ;  /* 0x0000000d000d7308 */ /* 0x000ee20000000800 */
[----:B-1----:R-:W-:Y:S01]  /*3b20*/  @!P5 FMUL R11, R11, R11 ;  /* 0x0000000b0b0bd220 */ /* 0x002fe20000400000 */
[----:B------:R-:W-:Y:S01]  /*3b30*/  FSETP.GEU.AND P5, PT, R32, -126, PT ;  /* 0xc2fc00002000780b */ /* 0x000fe20003fae000 */
[----:B------:R-:W-:Y:S01]  /*3b40*/  FFMA R69, R84, UR13, -R97 ;  /* 0x0000000d54457c23 */ /* 0x000fe20008000861 */
[----:B------:R-:W-:Y:S01]  /*3b50*/  FMNMX R25, R75, R4, !PT ;  /* 0x000000044b197209 */ /* 0x000fe20007800000 */
[----:B------:R-:W-:-:S02]  /*3b60*/  FMUL R96, R96, UR13 ;  /* 0x0000000d60607c20 */ /* 0x000fc40008400000 */
[----:B------:R-:W-:Y:S01]  /*3b70*/  @!P4 FMUL R15, R15, 0.5 ;  /* 0x3f0000000f0fc820 */ /* 0x000fe20000400000 */
[----:B------:R-:W1:Y:S01]  /*3b80*/  MUFU.EX2 R8, R8 ;  /* 0x0000000800087308 */ /* 0x000e620000000800 */
[----:B--2---:R-:W-:Y:S01]  /*3b90*/  @!P2 FMUL R28, R28, R28 ;  /* 0x0000001c1c1ca220 */ /* 0x004fe20000400000 */
[----:B------:R-:W-:Y:S02]  /*3ba0*/  FSETP.GEU.AND P2, PT, R17, -126, PT ;  /* 0xc2fc00001100780b */ /* 0x000fe40003f4e000 */
[----:B------:R-:W-:-:S03]  /*3bb0*/  FMNMX R4, R78, R25, !PT ;  /* 0x000000194e047209 */ /* 0x000fc60007800000 */
[----:B------:R-:W-:Y:S01]  /*3bc0*/  @!P5 FMUL R32, R32, 0.5 ;  /* 0x3f0000002020d820 */ /* 0x000fe20000400000 */
[----:B------:R-:W2:Y:S01]  /*3bd0*/  MUFU.EX2 R15, R15 ;  /* 0x0000000f000f7308 */ /* 0x000ea20000000800 */
[----:B---3--:R-:W-:Y:S01]  /*3be0*/  @!P6 FMUL R13, R13, R13 ;  /* 0x0000000d0d0de220 */ /* 0x008fe20000400000 */
[----:B------:R-:W-:Y:S02]  /*3bf0*/  FSETP.GEU.AND P6, PT, R10, -126, PT ;  /* 0xc2fc00000a00780b */ /* 0x000fe40003fce000 */
[----:B------:R-:W-:-:S03]  /*3c00*/  FMNMX R25, R79, R4, !PT ;  /* 0x000000044f197209 */ /* 0x000fc60007800000 */
[----:B------:R-:W-:Y:S01]  /*3c10*/  @!P2 FMUL R17, R17, 0.5 ;  /* 0x3f0000001111a820 */ /* 0x000fe20000400000 */
[----:B------:R-:W3:Y:S01]  /*3c20*/  MUFU.EX2 R32, R32 ;  /* 0x0000002000207308 */ /* 0x000ee20000000800 */
[----:B-1----:R-:W-:Y:S01]  /*3c30*/  @!P3 FMUL R8, R8, R8 ;  /* 0x000000080808b220 */ /* 0x002fe20000400000 */
[----:B------:R-:W-:Y:S02]  /*3c40*/  FSETP.GEU.AND P3, PT, R19, -126, PT ;  /* 0xc2fc00001300780b */ /* 0x000fe40003f6e000 */
[----:B------:R-:W-:-:S03]  /*3c50*/  FMNMX R4, R82, R25, !PT ;  /* 0x0000001952047209 */ /* 0x000fc60007800000 */
        /* <DEDUP_REMOVED lines=18> */
[----:B------:R-:W-:Y:S01]  /*3d80*/  FSETP.GEU.AND P6, PT, R23, -126, PT ;  /* 0xc2fc00001700780b */ /* 0x000fe20003fce000 */
[----:B------:R-:W2:Y:S04]  /*3d90*/  SHFL.BFLY PT, R25, R4, 0x1, 0x1f ;  /* 0x0c201f0004197f89 */ /* 0x000ea800000e0000 */
[----:B------:R-:W-:Y:S01]  /*3da0*/  @!P2 FMUL R16, R16, 0.5 ;  /* 0x3f0000001010a820 */ /* 0x000fe20000400000 */
[----:B------:R-:W4:Y:S01]  /*3db0*/  MUFU.EX2 R21, R21 ;  /* 0x0000001500157308 */ /* 0x000f220000000800 */
[----:B---3--:R-:W-:Y:S01]  /*3dc0*/  @!P3 FMUL R19, R19, R19 ;  /* 0x000000131313b220 */ /* 0x008fe20000400000 */
[----:B------:R-:W-:-:S05]  /*3dd0*/  FSETP.GEU.AND P3, PT, R41, -126, PT ;  /* 0xc2fc00002900780b */ /* 0x000fca0003f6e000 */
[----:B------:R-:W-:Y:S01]  /*3de0*/  @!P6 FMUL R23, R23, 0.5 ;  /* 0x3f0000001717e820 */ /* 0x000fe20000400000 */
[----:B------:R-:W3:Y:S01]  /*3df0*/  MUFU.EX2 R16, R16 ;  /* 0x0000001000107308 */ /* 0x000ee20000000800 */
[----:B-1----:R-:W-:Y:S01]  /*3e00*/  @!P4 FMUL R36, R36, R36 ;  /* 0x000000242424c220 */ /* 0x002fe20000400000 */
[----:B------:R-:W-:-:S05]  /*3e10*/  FSETP.GEU.AND P4, PT, R40, -126, PT ;  /* 0xc2fc00002800780b */ /* 0x000fca0003f8e000 */
[----:B------:R-:W-:Y:S01]  /*3e20*/  @!P3 FMUL R41, R41, 0.5 ;  /* 0x3f0000002929b820 */ /* 0x000fe20000400000 */
[----:B------:R-:W1:Y:S01]  /*3e30*/  MUFU.EX2 R23, R23 ;  /* 0x0000001700177308 */ /* 0x000e620000000800 */
[----:B----4-:R-:W-:Y:S01]  /*3e40*/  @!P5 FMUL R21, R21, R21 ;  /* 0x000000151515d220 */ /* 0x010fe20000400000 */
[----:B------:R-:W-:Y:S02]  /*3e50*/  FSETP.GEU.AND P5, PT, R45, -126, PT ;  /* 0xc2fc00002d00780b */ /* 0x000fe40003fae000 */
[----:B--2---:R-:W-:-:S03]  /*3e60*/  FMNMX R4, R4, R25, !PT ;  /* 0x0000001904047209 */ /* 0x004fc60007800000 */
[----:B------:R-:W-:Y:S01]  /*3e70*/  @!P4 FMUL R40, R40, 0.5 ;  /* 0x3f0000002828c820 */ /* 0x000fe20000400000 */
[----:B------:R-:W2:Y:S01]  /*3e80*/  MUFU.EX2 R41, R41 ;  /* 0x0000002900297308 */ /* 0x000ea20000000800 */
[----:B---3--:R-:W-:Y:S01]  /*3e90*/  @!P2 FMUL R16, R16, R16 ;  /* 0x000000101010a220 */ /* 0x008fe20000400000 */
[----:B------:R-:W-:Y:S01]  /*3ea0*/  FSETP.GEU.AND P2, PT, R18, -126, PT ;  /* 0xc2fc00001200780b */ /* 0x000fe20003f4e000 */
[----:B------:R-:W3:Y:S04]  /*3eb0*/  SHFL.BFLY PT, R25, R4, 0x2, 0x1f ;  /* 0x0c401f0004197f89 */ /* 0x000ee800000e0000 */
[----:B------:R-:W-:Y:S01]  /*3ec0*/  @!P5 FMUL R45, R45, 0.5 ;  /* 0x3f0000002d2dd820 */ /* 0x000fe20000400000 */
[----:B------:R-:W4:Y:S01]  /*3ed0*/  MUFU.EX2 R40, R40 ;  /* 0x0000002800287308 */ /* 0x000f220000000800 */
        /* <DEDUP_REMOVED lines=8> */
[----:B----4-:R-:W-:Y:S01]  /*3f60*/  @!P4 FMUL R40, R40, R40 ;  /* 0x000000282828c220 */ /* 0x010fe20000400000 */
[----:B------:R-:W-:Y:S02]  /*3f70*/  FSETP.GEU.AND P4, PT, R53, -126, PT ;  /* 0xc2fc00003500780b */ /* 0x000fe40003f8e000 */
[----:B---3--:R-:W-:-:S03]  /*3f80*/  FMNMX R4, R4, R25, !PT ;  /* 0x0000001904047209 */ /* 0x008fc60007800000 */
        /* <DEDUP_REMOVED lines=11> */
[----:B------:R-:W-:-:S03]  /*4040*/  FSETP.GEU.AND P6, PT, R48, -126, PT ;  /* 0xc2fc00003000780b */ /* 0x000fc60003fce000 */
[----:B------:R-:W-:Y:S01]  /*4050*/  FADD R7, R28, R49 ;  /* 0x000000311c077221 */ /* 0x000fe20000000000 */
[----:B------:R-:W-:Y:S01]  /*4060*/  F2FP.BF16.F32.PACK_AB R28, R13, R28 ;  /* 0x0000001c0d1c723e */ /* 0x000fe200000010ff */
        /* <DEDUP_REMOVED lines=13> */
[----:B------:R-:W3:Y:S01]  /*4140*/  MUFU.EX2 R61, R61 ;  /* 0x0000003d003d7308 */ /* 0x000ee20000000800 */
[----:B-1----:R-:W-:Y:S01]  /*4150*/  @!P2 FMUL R57, R57, R57 ;  /* 0x000000393939a220 */ /* 0x002fe20000400000 */
[----:B------:R-:W-:-:S04]  /*4160*/  FSETP.NEU.AND P2, PT, R4, -INF , PT ;  /* 0xff8000000400780b */ /* 0x000fc80003f4d000 */
[----:B------:R-:W-:Y:S01]  /*4170*/  FSEL R60, R4, RZ, P2 ;  /* 0x000000ff043c7208 */ /* 0x000fe20001000000 */
[----:B------:R-:W-:Y:S01]  /*4180*/  @!P5 FMUL R65, R65, 0.5 ;  /* 0x3f0000004141d820 */ /* 0x000fe20000400000 */
[----:B------:R-:W1:Y:S01]  /*4190*/  MUFU.EX2 R22, R22 ;  /* 0x0000001600167308 */ /* 0x000e620000000800 */
[----:B--2---:R-:W-:Y:S01]  /*41a0*/  @!P6 FMUL R48, R48, R48 ;  /* 0x000000303030e220 */ /* 0x004fe20000400000 */
[----:B------:R-:W-:Y:S01]  /*41b0*/  FSETP.GEU.AND P6, PT, R52, -126, PT ;  /* 0xc2fc00003400780b */ /* 0x000fe20003fce000 */
[C---:B------:R-:W-:Y:S01]  /*41c0*/  FMUL R25, R60.reuse, UR13 ;  /* 0x0000000d3c197c20 */ /* 0x040fe20008400000 */
[----:B------:R-:W-:Y:S01]  /*41d0*/  FSETP.GEU.AND P2, PT, R69, -126, PT ;  /* 0xc2fc00004500780b */ /* 0x000fe20003f4e000 */
[----:B------:R-:W-:Y:S01]  /*41e0*/  FADD R73, -R60, R5 ;  /* 0x000000053c497221 */ /* 0x000fe20000000100 */
[----:B------:R-:W-:Y:S01]  /*41f0*/  FADD R5, R24, R41 ;  /* 0x0000002918057221 */ /* 0x000fe20000000000 */
[--C-:B------:R-:W-:Y:S01]  /*4200*/  FFMA R26, R26, UR13, -R25.reuse ;  /* 0x0000000d1a1a7c23 */ /* 0x100fe20008000819 */
[----:B------:R-:W2:Y:S01]  /*4210*/  MUFU.EX2 R65, R65 ;  /* 0x0000004100417308 */ /* 0x000ea20000000800 */
[----:B---3--:R-:W-:Y:S01]  /*4220*/  @!P3 FMUL R61, R61, R61 ;  /* 0x0000003d3d3db220 */ /* 0x008fe20000400000 */
[----:B------:R-:W-:Y:S01]  /*4230*/  FSETP.GEU.AND P3, PT, R56, -126, PT ;  /* 0xc2fc00003800780b */ /* 0x000fe20003f6e000 */
[--C-:B------:R-:W-:Y:S01]  /*4240*/  FFMA R27, R27, UR13, -R25.reuse ;  /* 0x0000000d1b1b7c23 */ /* 0x100fe20008000819 */
[--C-:B------:R-:W-:Y:S01]  /*4250*/  FFMA R30, R30, UR13, -R25.reuse ;  /* 0x0000000d1e1e7c23 */ /* 0x100fe20008000819 */
[--C-:B------:R-:W-:Y:S01]  /*4260*/  FFMA R34, R34, UR13, -R25.reuse ;  /* 0x0000000d22227c23 */ /* 0x100fe20008000819 */
[--C-:B------:R-:W-:Y:S01]  /*4270*/  FFMA R29, R31, UR13, -R25.reuse ;  /* 0x0000000d1f1d7c23 */ /* 0x100fe20008000819 */
[----:B------:R-:W-:Y:S01]  /*4280*/  @!P6 FMUL R52, R52, 0.5 ;  /* 0x3f0000003434e820 */ /* 0x000fe20000400000 */
[--C-:B------:R-:W-:Y:S01]  /*4290*/  FFMA R38, R38, UR13, -R25.reuse ;  /* 0x0000000d26267c23 */ /* 0x100fe20008000819 */
[----:B-1----:R-:W-:Y:S01]  /*42a0*/  @!P4 FMUL R22, R22, R22 ;  /* 0x000000161616c220 */ /* 0x002fe20000400000 */
[----:B------:R-:W-:Y:S01]  /*42b0*/  FSETP.GEU.AND P4, PT, R26, -126, PT ;  /* 0xc2fc00001a00780b */ /* 0x000fe20003f8e000 */
[----:B------:R-:W-:Y:S01]  /*42c0*/  @!P2 FMUL R69, R69, 0.5 ;  /* 0x3f0000004545a820 */ /* 0x000fe20000400000 */
[--C-:B------:R-:W-:Y:S01]  /*42d0*/  FFMA R39, R39, UR13, -R25.reuse ;  /* 0x0000000d27277c23 */ /* 0x100fe20008000819 */
[----:B------:R-:W1:Y:S01]  /*42e0*/  MUFU.EX2 R52, R52 ;  /* 0x0000003400347308 */ /* 0x000e620000000800 */
[--C-:B------:R-:W-:Y:S01]  /*42f0*/  FFMA R42, R42, UR13, -R25.reuse ;  /* 0x0000000d2a2a7c23 */ /* 0x100fe20008000819 */
[----:B------:R-:W-:Y:S01]  /*4300*/  @!P3 FMUL R56, R56, 0.5 ;  /* 0x3f0000003838b820 */ /* 0x000fe20000400000 */
[--C-:B------:R-:W-:Y:S01]  /*4310*/  FFMA R47, R47, UR13, -R25.reuse ;  /* 0x0000000d2f2f7c23 */ /* 0x100fe20008000819 */
[----:B--2---:R-:W-:Y:S01]  /*4320*/  @!P5 FMUL R65, R65, R65 ;  /* 0x000000414141d220 */ /* 0x004fe20000400000 */
[----:B------:R-:W-:Y:S01]  /*4330*/  FSETP.GEU.AND P5, PT, R27, -126, PT ;  /* 0xc2fc00001b00780b */ /* 0x000fe20003fae000 */
[--C-:B------:R-:W-:Y:S01]  /*4340*/  FFMA R55, R55, UR13, -R25.reuse ;  /* 0x0000000d37377c23 */ /* 0x100fe20008000819 */
[--C-:B------:R-:W-:Y:S01]  /*4350*/  FFMA R59, R59, UR13, -R25.reuse ;  /* 0x0000000d3b3b7c23 */ /* 0x100fe20008000819 */
[----:B------:R-:W2:Y:S01]  /*4360*/  MUFU.EX2 R56, R56 ;  /* 0x0000003800387308 */ /* 0x000ea20000000800 */
[--C-:B------:R-:W-:Y:S01]  /*4370*/  FFMA R63, R63, UR13, -R25.reuse ;  /* 0x0000000d3f3f7c23 */ /* 0x100fe20008000819 */
[----:B------:R-:W-:Y:S01]  /*4380*/  @!P4 FMUL R26, R26, 0.5 ;  /* 0x3f0000001a1ac820 */ /* 0x000fe20000400000 */
[--C-:B------:R-:W-:Y:S01]  /*4390*/  FFMA R67, R67, UR13, -R25.reuse ;  /* 0x0000000d43437c23 */ /* 0x100fe20008000819 */
[--C-:B------:R-:W-:Y:S01]  /*43a0*/  FFMA R75, R75, UR13, -R25.reuse ;  /* 0x0000000d4b4b7c23 */ /* 0x100fe20008000819 */
[--C-:B------:R-:W-:Y:S01]  /*43b0*/  FFMA R82, R82, UR13, -R25.reuse ;  /* 0x0000000d52527c23 */ /* 0x100fe20008000819 */
[--C-:B------:R-:W-:Y:S01]  /*43c0*/  FFMA R71, R71, UR13, -R25.reuse ;  /* 0x0000000d47477c23 */ /* 0x100fe20008000819 */
[--C-:B------:R-:W-:Y:S01]  /*43d0*/  FFMA R83, R83, UR13, -R25.reuse ;  /* 0x0000000d53537c23 */ /* 0x100fe20008000819 */
[----:B------:R-:W3:Y:S01]  /*43e0*/  MUFU.EX2 R69, R69 ;  /* 0x0000004500457308 */ /* 0x000ee20000000800 */
[----:B-1----:R-:W-:Y:S01]  /*43f0*/  @!P6 FMUL R52, R52, R52 ;  /* 0x000000343434e220 */ /* 0x002fe20000400000 */
[----:B------:R-:W-:Y:S01]  /*4400*/  FSETP.GEU.AND P6, PT, R30, -126, PT ;  /* 0xc2fc00001e00780b */ /* 0x000fe20003fce000 */
[----:B------:R-:W-:Y:S01]  /*4410*/  @!P5 FMUL R27, R27, 0.5 ;  /* 0x3f0000001b1bd820 */ /* 0x000fe20000400000 */
[--C-:B------:R-:W-:Y:S01]  /*4420*/  FFMA R79, R79, UR13, -R25.reuse ;  /* 0x0000000d4f4f7c23 */ /* 0x100fe20008000819 */
[--C-:B------:R-:W-:Y:S01]  /*4430*/  FFMA R86, R86, UR13, -R25.reuse ;  /* 0x0000000d56567c23 */ /* 0x100fe20008000819 */
[----:B------:R-:W-:Y:S01]  /*4440*/  FFMA R87, R87, UR13, -R25 ;  /* 0x0000000d57577c23 */ /* 0x000fe20008000819 */
[----:B------:R-:W-:Y:S01]  /*4450*/  FMUL R73, R73, UR13 ;  /* 0x0000000d49497c20 */ /* 0x000fe20008400000 */
[----:B------:R1:W4:Y:S01]  /*4460*/  MUFU.EX2 R33, R26 ;  /* 0x0000001a00217308 */ /* 0x0003220000000800 */
[----:B--2---:R-:W-:Y:S01]  /*4470*/  @!P3 FMUL R56, R56, R56 ;  /* 0x000000383838b220 */ /* 0x004fe20000400000 */
[----:B------:R-:W-:-:S02]  /*4480*/  FSETP.GEU.AND P3, PT, R34, -126, PT ;  /* 0xc2fc00002200780b */ /* 0x000fc40003f6e000 */
[----:B------:R-:W-:-:S03]  /*4490*/  F2FP.BF16.F32.PACK_AB R24, R9, R24 ;  /* 0x000000180918723e */ /* 0x000fc600000010ff */
[----:B------:R-:W-:Y:S01]  /*44a0*/  @!P6 FMUL R30, R30, 0.5 ;  /* 0x3f0000001e1ee820 */ /* 0x000fe20000400000 */
[----:B------:R2:W5:Y:S01]  /*44b0*/  MUFU.EX2 R64, R27 ;  /* 0x0000001b00407308 */ /* 0x0005620000000800 */
[----:B-1----:R-:W-:Y:S01]  /*44c0*/  FFMA R26, R35, UR13, -R25 ;  /* 0x0000000d231a7c23 */ /* 0x002fe20008000819 */
[----:B---3--:R-:W-:Y:S01]  /*44d0*/  @!P2 FMUL R69, R69, R69 ;  /* 0x000000454545a220 */ /* 0x008fe20000400000 */
[----:B------:R-:W-:-:S04]  /*44e0*/  FSETP.GEU.AND P2, PT, R29, -126, PT ;  /* 0xc2fc00001d00780b */ /* 0x000fc80003f4e000 */
[----:B------:R-:W-:Y:S01]  /*44f0*/  @!P3 FMUL R34, R34, 0.5 ;  /* 0x3f0000002222b820 */ /* 0x000fe20000400000 */
[----:B------:R1:W3:Y:S01]  /*4500*/  MUFU.EX2 R31, R30 ;  /* 0x0000001e001f7308 */ /* 0x0002e20000000800 */
[----:B----4-:R-:W-:Y:S01]  /*4510*/  @!P4 FMUL R33, R33, R33 ;  /* 0x000000212121c220 */ /* 0x010fe20000400000 */
[----:B------:R-:W-:Y:S01]  /*4520*/  FSETP.GEU.AND P4, PT, R26, -126, PT ;  /* 0xc2fc00001a00780b */ /* 0x000fe20003f8e000 */
[----:B--2---:R-:W-:-:S05]  /*4530*/  FFMA R27, R43, UR13, -R25 ;  /* 0x0000000d2b1b7c23 */ /* 0x004fca0008000819 */
[----:B------:R2:W4:Y:S01]  /*4540*/  MUFU.EX2 R35, R34 ;  /* 0x0000002200237308 */ /* 0x0005220000000800 */
[----:B-----5:R-:W-:Y:S01]  /*4550*/  @!P5 FMUL R64, R64, R64 ;  /* 0x000000404040d220 */ /* 0x020fe20000400000 */
[----:B------:R-:W-:Y:S01]  /*4560*/  FSETP.GEU.AND P5, PT, R38, -126, PT ;  /* 0xc2fc00002600780b */ /* 0x000fe20003fae000 */
[----:B------:R-:W-:Y:S01]  /*4570*/  @!P2 FMUL R29, R29, 0.5 ;  /* 0x3f0000001d1da820 */ /* 0x000fe20000400000 */
[----:B-1----:R-:W-:-:S03]  /*4580*/  FFMA R30, R51, UR13, -R25 ;  /* 0x0000000d331e7c23 */ /* 0x002fc60008000819 */
[----:B------:R-:W-:Y:S01]  /*4590*/  @!P4 FMUL R26, R26, 0.5 ;  /* 0x3f0000001a1ac820 */ /* 0x000fe20000400000 */
[----:B------:R1:W5:Y:S01]  /*45a0*/  MUFU.EX2 R68, R29 ;  /* 0x0000001d00447308 */ /* 0x0003620000000800 */
[----:B---3--:R-:W-:Y:S01]  /*45b0*/  @!P6 FMUL R31, R31, R31 ;  /* 0x0000001f1f1fe220 */ /* 0x008fe20000400000 */
[----:B------:R-:W-:Y:S01]  /*45c0*/  FSETP.GEU.AND P6, PT, R39, -126, PT ;  /* 0xc2fc00002700780b */ /* 0x000fe20003fce000 */
[----:B--2---:R-:W-:Y:S01]  /*45d0*/  FADD R34, R21, R52 ;  /* 0x0000003415227221 */ /* 0x004fe20000000000 */
[----:B------:R-:W-:-:S03]  /*45e0*/  F2FP.BF16.F32.PACK_AB R52, R52, R65 ;  /* 0x000000413434723e */ /* 0x000fc600000010ff */
[----:B------:R-:W-:Y:S01]  /*45f0*/  @!P5 FMUL R38, R38, 0.5 ;  /* 0x3f0000002626d820 */ /* 0x000fe20000400000 */
[----:B------:R2:W3:Y:S01]  /*4600*/  MUFU.EX2 R72, R26 ;  /* 0x0000001a00487308 */ /* 0x0004e20000000800 */
[----:B----4-:R-:W-:Y:S01]  /*4610*/  @!P3 FMUL R35, R35, R35 ;  /* 0x000000232323b220 */ /* 0x010fe20000400000 */
[----:B------:R-:W-:Y:S01]  /*4620*/  FSETP.GEU.AND P3, PT, R27, -126, PT ;  /* 0xc2fc00001b00780b */ /* 0x000fe20003f6e000 */
[----:B-1----:R-:W-:-:S04]  /*4630*/  FFMA R29, R50, UR13, -R25 ;  /* 0x0000000d321d7c23 */ /* 0x002fc80008000819 */
[----:B------:R-:W-:Y:S01]  /*4640*/  @!P6 FMUL R39, R39, 0.5 ;  /* 0x3f0000002727e820 */ /* 0x000fe20000400000 */
[----:B------:R-:W1:Y:S01]  /*4650*/  MUFU.EX2 R37, R38 ;  /* 0x0000002600257308 */ /* 0x000e620000000800 */
[----:B--2---:R-:W-:Y:S01]  /*4660*/  FFMA R26, R46, UR13, -R25 ;  /* 0x0000000d2e1a7c23 */ /* 0x004fe20008000819 */
[----:B-----5:R-:W-:Y:S01]  /*4670*/  @!P2 FMUL R68, R68, R68 ;  /* 0x000000444444a220 */ /* 0x020fe20000400000 */
[----:B------:R-:W-:-:S04]  /*4680*/  FSETP.GEU.AND P2, PT, R42, -126, PT ;  /* 0xc2fc00002a00780b */ /* 0x000fc80003f4e000 */
[----:B------:R-:W-:Y:S01]  /*4690*/  @!P3 FMUL R27, R27, 0.5 ;  /* 0x3f0000001b1bb820 */ /* 0x000fe20000400000 */
[----:B------:R-:W2:Y:S01]  /*46a0*/  MUFU.EX2 R76, R39 ;  /* 0x00000027004c7308 */ /* 0x000ea20000000800 */
[----:B---3--:R-:W-:Y:S01]  /*46b0*/  @!P4 FMUL R72, R72, R72 ;  /* 0x000000484848c220 */ /* 0x008fe20000400000 */
[----:B------:R-:W-:-:S06]  /*46c0*/  FSETP.GEU.AND P4, PT, R26, -126, PT ;  /* 0xc2fc00001a00780b */ /* 0x000fcc0003f8e000 */
[----:B------:R3:W4:Y:S01]  /*46d0*/  MUFU.EX2 R46, R27 ;  /* 0x0000001b002e7308 */ /* 0x0007220000000800 */
[----:B-1----:R-:W-:Y:S01]  /*46e0*/  @!P5 FMUL R37, R37, R37 ;  /* 0x000000252525d220 */ /* 0x002fe20000400000 */
[----:B------:R-:W-:Y:S01]  /*46f0*/  FSETP.GEU.AND P5, PT, R47, -126, PT ;  /* 0xc2fc00002f00780b */ /* 0x000fe20003fae000 */
[----:B------:R-:W-:-:S04]  /*4700*/  @!P2 FMUL R42, R42, 0.5 ;  /* 0x3f0000002a2aa820 */ /* 0x000fc80000400000 */
[----:B------:R-:W-:Y:S01]  /*4710*/  @!P4 FMUL R26, R26, 0.5 ;  /* 0x3f0000001a1ac820 */ /* 0x000fe20000400000 */
[----:B------:R-:W1:Y:S01]  /*4720*/  MUFU.EX2 R43, R42 ;  /* 0x0000002a002b7308 */ /* 0x000e620000000800 */
[----:B--2---:R-:W-:Y:S01]  /*4730*/  @!P6 FMUL R76, R76, R76 ;  /* 0x0000004c4c4ce220 */ /* 0x004fe20000400000 */
[----:B------:R-:W-:Y:S01]  /*4740*/  FSETP.GEU.AND P6, PT, R29, -126, PT ;  /* 0xc2fc00001d00780b */ /* 0x000fe20003fce000 */
[----:B---3--:R-:W-:-:S04]  /*4750*/  FFMA R27, R54, UR13, -R25 ;  /* 0x0000000d361b7c23 */ /* 0x008fc80008000819 */
[----:B------:R-:W-:Y:S01]  /*4760*/  @!P5 FMUL R47, R47, 0.5 ;  /* 0x3f0000002f2fd820 */ /* 0x000fe20000400000 */
[----:B------:R2:W3:Y:S01]  /*4770*/  MUFU.EX2 R39, R26 ;  /* 0x0000001a00277308 */ /* 0x0004e20000000800 */
[----:B----4-:R-:W-:Y:S01]  /*4780*/  @!P3 FMUL R46, R46, R46 ;  /* 0x0000002e2e2eb220 */ /* 0x010fe20000400000 */
[----:B------:R-:W-:-:S05]  /*4790*/  FSETP.GEU.AND P3, PT, R27, -126, PT ;  /* 0xc2fc00001b00780b */ /* 0x000fca0003f6e000 */
[----:B------:R-:W-:Y:S01]  /*47a0*/  @!P6 FMUL R29, R29, 0.5 ;  /* 0x3f0000001d1de820 */ /* 0x000fe20000400000 */
[----:B------:R-:W4:Y:S01]  /*47b0*/  MUFU.EX2 R50, R47 ;  /* 0x0000002f00327308 */ /* 0x000f220000000800 */
[----:B--2---:R-:W-:Y:S01]  /*47c0*/  FFMA R26, R58, UR13, -R25 ;  /* 0x0000000d3a1a7c23 */ /* 0x004fe20008000819 */
[----:B-1----:R-:W-:Y:S01]  /*47d0*/  @!P2 FMUL R43, R43, R43 ;  /* 0x0000002b2b2ba220 */ /* 0x002fe20000400000 */
[----:B------:R-:W-:-:S04]  /*47e0*/  FSETP.GEU.AND P2, PT, R30, -126, PT ;  /* 0xc2fc00001e00780b */ /* 0x000fc80003f4e000 */
[----:B------:R-:W-:Y:S01]  /*47f0*/  @!P3 FMUL R27, R27, 0.5 ;  /* 0x3f0000001b1bb820 */ /* 0x000fe20000400000 */
[----:B------:R1:W2:Y:S01]  /*4800*/  MUFU.EX2 R51, R29 ;  /* 0x0000001d00337308 */ /* 0x0002a20000000800 */
[----:B---3--:R-:W-:Y:S01]  /*4810*/  @!P4 FMUL R39, R39, R39 ;  /* 0x000000272727c220 */ /* 0x008fe20000400000 */
[----:B------:R-:W-:-:S06]  /*4820*/  FSETP.GEU.AND P4, PT, R55, -126, PT ;  /* 0xc2fc00003700780b */ /* 0x000fcc0003f8e000 */
[----:B------:R3:W5:Y:S01]  /*4830*/  MUFU.EX2 R47, R27 ;  /* 0x0000001b002f7308 */ /* 0x0007620000000800 */
[----:B----4-:R-:W-:Y:S01]  /*4840*/  @!P5 FMUL R50, R50, R50 ;  /* 0x000000323232d220 */ /* 0x010fe20000400000 */
[----:B------:R-:W-:Y:S01]  /*4850*/  FSETP.GEU.AND P5, PT, R26, -126, PT ;  /* 0xc2fc00001a00780b */ /* 0x000fe20003fae000 */
[----:B------:R-:W-:Y:S01]  /*4860*/  @!P2 FMUL R30, R30, 0.5 ;  /* 0x3f0000001e1ea820 */ /* 0x000fe20000400000 */
[----:B-1----:R-:W-:-:S03]  /*4870*/  FFMA R29, R62, UR13, -R25 ;  /* 0x0000000d3e1d7c23 */ /* 0x002fc60008000819 */
[----:B------:R-:W-:Y:S01]  /*4880*/  @!P4 FMUL R55, R55, 0.5 ;  /* 0x3f0000003737c820 */ /* 0x000fe20000400000 */
[----:B------:R1:W4:Y:S01]  /*4890*/  MUFU.EX2 R54, R30 ;  /* 0x0000001e00367308 */ /* 0x0003220000000800 */
[----:B--2---:R-:W-:Y:S01]  /*48a0*/  @!P6 FMUL R51, R51, R51 ;  /* 0x000000333333e220 */ /* 0x004fe20000400000 */
[----:B------:R-:W-:Y:S01]  /*48b0*/  FSETP.GEU.AND P6, PT, R59, -126, PT ;  /* 0xc2fc00003b00780b */ /* 0x000fe20003fce000 */
[----:B---3--:R-:W-:-:S04]  /*48c0*/  FFMA R27, R66, UR13, -R25 ;  /* 0x0000000d421b7c23 */ /* 0x008fc80008000819 */
[----:B------:R-:W-:Y:S01]  /*48d0*/  @!P5 FMUL R26, R26, 0.5 ;  /* 0x3f0000001a1ad820 */ /* 0x000fe20000400000 */
[----:B------:R-:W2:Y:S01]  /*48e0*/  MUFU.EX2 R58, R55 ;  /* 0x00000037003a7308 */ /* 0x000ea20000000800 */
[----:B-----5:R-:W-:Y:S01]  /*48f0*/  @!P3 FMUL R47, R47, R47 ;  /* 0x0000002f2f2fb220 */ /* 0x020fe20000400000 */
[----:B------:R-:W-:Y:S01]  /*4900*/  FSETP.GEU.AND P3, PT, R63, -126, PT ;  /* 0xc2fc00003f00780b */ /* 0x000fe20003f6e000 */
[----:B-1----:R-:W-:-:S04]  /*4910*/  FFMA R30, R78, UR13, -R25 ;  /* 0x0000000d4e1e7c23 */ /* 0x002fc80008000819 */
[----:B------:R-:W-:Y:S01]  /*4920*/  @!P6 FMUL R59, R59, 0.5 ;  /* 0x3f0000003b3be820 */ /* 0x000fe20000400000 */
[----:B------:R1:W3:Y:S01]  /*4930*/  MUFU.EX2 R62, R26 ;  /* 0x0000001a003e7308 */ /* 0x0002e20000000800 */
[----:B----4-:R-:W-:Y:S01]  /*4940*/  @!P2 FMUL R54, R54, R54 ;  /* 0x000000363636a220 */ /* 0x010fe20000400000 */
[----:B------:R-:W-:-:S05]  /*4950*/  FSETP.GEU.AND P2, PT, R29, -126, PT ;  /* 0xc2fc00001d00780b */ /* 0x000fca0003f4e000 */
[----:B------:R-:W-:Y:S01]  /*4960*/  @!P3 FMUL R63, R63, 0.5 ;  /* 0x3f0000003f3fb820 */ /* 0x000fe20000400000 */
[----:B------:R-:W4:Y:S01]  /*4970*/  MUFU.EX2 R59, R59 ;  /* 0x0000003b003b7308 */ /* 0x000f220000000800 */
[----:B-1----:R-:W-:Y:S01]  /*4980*/  FFMA R26, R70, UR13, -R25 ;  /* 0x0000000d461a7c23 */ /* 0x002fe20008000819 */
[----:B--2---:R-:W-:Y:S01]  /*4990*/  @!P4 FMUL R58, R58, R58 ;  /* 0x0000003a3a3ac220 */ /* 0x004fe20000400000 */
[----:B------:R-:W-:-:S04]  /*49a0*/  FSETP.GEU.AND P4, PT, R27, -126, PT ;  /* 0xc2fc00001b00780b */ /* 0x000fc80003f8e000 */
[----:B------:R-:W-:Y:S01]  /*49b0*/  @!P2 FMUL R29, R29, 0.5 ;  /* 0x3f0000001d1da820 */ /* 0x000fe20000400000 */
[----:B------:R-:W1:Y:S01]  /*49c0*/  MUFU.EX2 R63, R63 ;  /* 0x0000003f003f7308 */ /* 0x000e620000000800 */
[----:B---3--:R-:W-:Y:S01]  /*49d0*/  @!P5 FMUL R62, R62, R62 ;  /* 0x0000003e3e3ed220 */ /* 0x008fe20000400000 */
[----:B------:R-:W-:-:S06]  /*49e0*/  FSETP.GEU.AND P5, PT, R67, -126, PT ;  /* 0xc2fc00004300780b */ /* 0x000fcc0003fae000 */
[----:B------:R-:W-:Y:S01]  /*49f0*/  @!P4 FMUL R27, R27, 0.5 ;  /* 0x3f0000001b1bc820 */ /* 0x000fe20000400000 */
[----:B----4-:R-:W-:Y:S01]  /*4a00*/  @!P6 FMUL R59, R59, R59 ;  /* 0x0000003b3b3be220 */ /* 0x010fe20000400000 */
[----:B------:R-:W-:Y:S01]  /*4a10*/  FSETP.GEU.AND P6, PT, R26, -126, PT ;  /* 0xc2fc00001a00780b */ /* 0x000fe20003fce000 */
[----:B------:R2:W3:Y:S04]  /*4a20*/  MUFU.EX2 R66, R29 ;  /* 0x0000001d00427308 */ /* 0x0004e80000000800 */
[----:B------:R-:W-:Y:S01]  /*4a30*/  @!P5 FMUL R67, R67, 0.5 ;  /* 0x3f0000004343d820 */ /* 0x000fe20000400000 */
[----:B-1----:R-:W-:-:S03]  /*4a40*/  @!P3 FMUL R63, R63, R63 ;  /* 0x0000003f3f3fb220 */ /* 0x002fc60000400000 */
[----:B------:R-:W1:Y:S01]  /*4a50*/  MUFU.EX2 R70, R27 ;  /* 0x0000001b00467308 */ /* 0x000e620000000800 */
[----:B--2---:R-:W-:Y:S01]  /*4a60*/  FFMA R29, R74, UR13, -R25 ;  /* 0x0000000d4a1d7c23 */ /* 0x004fe20008000819 */
[----:B------:R-:W-:Y:S01]  /*4a70*/  FADD R25, R13, R44 ;  /* 0x0000002c0d197221 */ /* 0x000fe20000000000 */
[----:B------:R-:W-:Y:S01]  /*4a80*/  F2FP.BF16.F32.PACK_AB R44, R44, R49 ;  /* 0x000000312c2c723e */ /* 0x000fe200000010ff */
[----:B------:R-:W-:Y:S02]  /*4a90*/  @!P6 FMUL R26, R26, 0.5 ;  /* 0x3f0000001a1ae820 */ /* 0x000fe40000400000 */
[----:B------:R-:W-:Y:S01]  /*4aa0*/  FSETP.GEU.AND P3, PT, R29, -126, PT ;  /* 0xc2fc00001d00780b */ /* 0x000fe20003f6e000 */
[----:B------:R-:W-:Y:S01]  /*4ab0*/  FADD R34, R25, R34 ;  /* 0x0000002219227221 */ /* 0x000fe20000000000 */
[----:B------:R-:W2:Y:S01]  /*4ac0*/  MUFU.EX2 R67, R67 ;  /* 0x0000004300437308 */ /* 0x000ea20000000800 */
[----:B---3--:R-:W-:Y:S01]  /*4ad0*/  @!P2 FMUL R66, R66, R66 ;  /* 0x000000424242a220 */ /* 0x008fe20000400000 */
[----:B------:R-:W-:-:S06]  /*4ae0*/  FSETP.GEU.AND P2, PT, R71, -126, PT ;  /* 0xc2fc00004700780b */ /* 0x000fcc0003f4e000 */
[----:B------:R3:W4:Y:S01]  /*4af0*/  MUFU.EX2 R74, R26 ;  /* 0x0000001a004a7308 */ /* 0x0007220000000800 */
[----:B-1----:R-:W-:Y:S01]  /*4b00*/  @!P4 FMUL R70, R70, R70 ;  /* 0x000000464646c220 */ /* 0x002fe20000400000 */
[----:B------:R-:W-:Y:S01]  /*4b10*/  FSETP.GEU.AND P4, PT, R75, -126, PT ;  /* 0xc2fc00004b00780b */ /* 0x000fe20003f8e000 */
[----:B------:R-:W-:Y:S02]  /*4b20*/  @!P3 FMUL R29, R29, 0.5 ;  /* 0x3f0000001d1db820 */ /* 0x000fe40000400000 */
[----:B------:R-:W-:Y:S02]  /*4b30*/  FADD R77, R35, R70 ;  /* 0x00000046234d7221 */ /* 0x000fe40000000000 */
        /* <DEDUP_REMOVED lines=8> */
[----:B----4-:R-:W-:Y:S01]  /*4bc0*/  @!P6 FMUL R74, R74, R74 ;  /* 0x0000004a4a4ae220 */ /* 0x010fe20000400000 */
[----:B------:R-:W-:Y:S01]  /*4bd0*/  FSETP.GEU.AND P6, PT, R82, -126, PT ;  /* 0xc2fc00005200780b */ /* 0x000fe20003fce000 */
[----:B------:R-:W-:Y:S01]  /*4be0*/  FADD R27, R5, R26 ;  /* 0x0000001a051b7221 */ /* 0x000fe20000000000 */
[----:B------:R-:W-:Y:S01]  /*4bf0*/  FADD R5, R9, R40 ;  /* 0x0000002809057221 */ /* 0x000fe20000000000 */
[----:B------:R-:W-:Y:S01]  /*4c00*/  FADD R26, R17, R48 ;  /* 0x00000030111a7221 */ /* 0x000fe20000000000 */
[----:B------:R-:W-:Y:S01]  /*4c10*/  F2FP.BF16.F32.PACK_AB R40, R40, R41 ;  /* 0x000000292828723e */ /* 0x000fe200000010ff */
[----:B------:R-:W-:Y:S01]  /*4c20*/  @!P5 FMUL R30, R30, 0.5 ;  /* 0x3f0000001e1ed820 */ /* 0x000fe20000400000 */
[----:B------:R-:W3:Y:S01]  /*4c30*/  MUFU.EX2 R75, R75 ;  /* 0x0000004b004b7308 */ /* 0x000ee20000000800 */
[----:B-1----:R-:W-:Y:S01]  /*4c40*/  @!P3 FMUL R78, R78, R78 ;  /* 0x0000004e4e4eb220 */ /* 0x002fe20000400000 */
[----:B------:R-:W-:Y:S01]  /*4c50*/  FSETP.GEU.AND P3, PT, R83, -126, PT ;  /* 0xc2fc00005300780b */ /* 0x000fe20003f6e000 */
[----:B------:R-:W-:Y:S01]  /*4c60*/  FADD R29, R5, R26 ;  /* 0x0000001a051d7221 */ /* 0x000fe20000000000 */
[----:B------:R-:W-:Y:S01]  /*4c70*/  FADD R5, R6, R45 ;  /* 0x0000002d06057221 */ /* 0x000fe20000000000 */
[----:B------:R-:W-:Y:S01]  /*4c80*/  FADD R26, R10, R61 ;  /* 0x0000003d0a1a7221 */ /* 0x000fe20000000000 */
[----:B------:R-:W-:Y:S01]  /*4c90*/  FADD R80, R43, R78 ;  /* 0x0000004e2b507221 */ /* 0x000fe20000000000 */
[----:B------:R-:W-:Y:S01]  /*4ca0*/  @!P6 FMUL R82, R82, 0.5 ;  /* 0x3f0000005252e820 */ /* 0x000fe20000400000 */
[----:B------:R1:W4:Y:S01]  /*4cb0*/  MUFU.EX2 R60, R30 ;  /* 0x0000001e003c7308 */ /* 0x0003220000000800 */
[----:B--2---:R-:W-:Y:S01]  /*4cc0*/  @!P2 FMUL R71, R71, R71 ;  /* 0x000000474747a220 */ /* 0x004fe20000400000 */
[----:B------:R-:W-:Y:S01]  /*4cd0*/  FSETP.GEU.AND P2, PT, R73, -126, PT ;  /* 0xc2fc00004900780b */ /* 0x000fe20003f4e000 */
[----:B------:R-:W-:Y:S01]  /*4ce0*/  FADD R25, R5, R26 ;  /* 0x0000001a05197221 */ /* 0x000fe20000000000 */
[----:B------:R-:W-:Y:S01]  /*4cf0*/  FADD R5, R11, R18 ;  /* 0x000000120b057221 */ /* 0x000fe20000000000 */
[----:B------:R-:W-:Y:S01]  /*4d00*/  FADD R26, R19, R22 ;  /* 0x00000016131a7221 */ /* 0x000fe20000000000 */
[----:B------:R-:W-:Y:S01]  /*4d10*/  FADD R29, R29, R34 ;  /* 0x000000221d1d7221 */ /* 0x000fe20000000000 */
[----:B------:R-:W-:Y:S01]  /*4d20*/  @!P3 FMUL R83, R83, 0.5 ;  /* 0x3f0000005353b820 */ /* 0x000fe20000400000 */
[----:B------:R-:W2:Y:S01]  /*4d30*/  MUFU.EX2 R82, R82 ;  /* 0x0000005200527308 */ /* 0x000ea20000000800 */
[----:B---3--:R-:W-:Y:S01]  /*4d40*/  @!P4 FMUL R75, R75, R75 ;  /* 0x0000004b4b4bc220 */ /* 0x008fe20000400000 */
[----:B------:R-:W-:Y:S01]  /*4d50*/  FSETP.GEU.AND P4, PT, R79, -126, PT ;  /* 0xc2fc00004f00780b */ /* 0x000fe20003f8e000 */
[----:B-1----:R-:W-:Y:S01]  /*4d60*/  FADD R30, R36, R65 ;  /* 0x00000041241e7221 */ /* 0x002fe20000000000 */
[----:B------:R-:W-:Y:S01]  /*4d70*/  FADD R26, R5, R26 ;  /* 0x0000001a051a7221 */ /* 0x000fe20000000000 */
[----:B------:R-:W-:Y:S01]  /*4d80*/  FADD R5, R33, R62 ;  /* 0x0000003e21057221 */ /* 0x000fe20000000000 */
[----:B------:R-:W-:Y:S01]  /*4d90*/  FADD R81, R46, R75 ;  /* 0x0000004b2e517221 */ /* 0x000fe20000000000 */
[----:B------:R-:W-:Y:S01]  /*4da0*/  FADD R38, R7, R30 ;  /* 0x0000001e07267221 */ /* 0x000fe20000000000 */
[----:B------:R-:W1:Y:S01]  /*4db0*/  MUFU.EX2 R83, R83 ;  /* 0x0000005300537308 */ /* 0x000e620000000800 */
[----:B----4-:R-:W-:Y:S01]  /*4dc0*/  @!P5 FMUL R60, R60, R60 ;  /* 0x0000003c3c3cd220 */ /* 0x010fe20000400000 */
[----:B------:R-:W-:Y:S01]  /*4dd0*/  FSETP.GEU.AND P5, PT, R86, -126, PT ;  /* 0xc2fc00005600780b */ /* 0x000fe20003fae000 */
[----:B------:R-:W-:Y:S01]  /*4de0*/  FADD R7, R8, R53 ;  /* 0x0000003508077221 */ /* 0x000fe20000000000 */
[----:B------:R-:W-:Y:S01]  /*4df0*/  FADD R30, R16, R69 ;  /* 0x00000045101e7221 */ /* 0x000fe20000000000 */
[----:B------:R-:W-:Y:S01]  /*4e00*/  FADD R97, R5, R80 ;  /* 0x0000005005617221 */ /* 0x000fe20000000000 */
[----:B------:R-:W-:Y:S01]  /*4e10*/  FADD R5, R31, R66 ;  /* 0x000000421f057221 */ /* 0x000fe20000000000 */
[----:B------:R-:W-:Y:S01]  /*4e20*/  @!P4 FMUL R79, R79, 0.5 ;  /* 0x3f0000004f4fc820 */ /* 0x000fe20000400000 */
[----:B------:R-:W-:Y:S01]  /*4e30*/  FADD R42, R7, R30 ;  /* 0x0000001e072a7221 */ /* 0x000fe20000000000 */
[----:B--2---:R-:W-:Y:S01]  /*4e40*/  @!P6 FMUL R82, R82, R82 ;  /* 0x000000525252e220 */ /* 0x004fe20000400000 */
[----:B------:R-:W-:Y:S01]  /*4e50*/  FSETP.GEU.AND P6, PT, R87, -126, PT ;  /* 0xc2fc00005700780b */ /* 0x000fe20003fce000 */
[----:B------:R-:W-:Y:S01]  /*4e60*/  FADD R7, R15, R20 ;  /* 0x000000140f077221 */ /* 0x000fe20000000000 */
[----:B------:R-:W-:Y:S01]  /*4e70*/  FADD R30, R23, R56 ;  /* 0x00000038171e7221 */ /* 0x000fe20000000000 */
[----:B------:R-:W2:Y:S01]  /*4e80*/  MUFU.EX2 R79, R79 ;  /* 0x0000004f004f7308 */ /* 0x000ea20000000800 */
[----:B------:R-:W-:Y:S01]  /*4e90*/  FADD R84, R51, R82 ;  /* 0x0000005233547221 */ /* 0x000fe20000000000 */
[----:B------:R-:W-:Y:S01]  /*4ea0*/  @!P5 FMUL R86, R86, 0.5 ;  /* 0x3f0000005656d820 */ /* 0x000fe20000400000 */
[----:B------:R-:W-:Y:S01]  /*4eb0*/  FADD R7, R7, R30 ;  /* 0x0000001e07077221 */ /* 0x000fe20000000000 */
[----:B-1----:R-:W-:Y:S01]  /*4ec0*/  @!P3 FMUL R83, R83, R83 ;  /* 0x000000535353b220 */ /* 0x002fe20000400000 */
[----:B------:R-:W-:Y:S01]  /*4ed0*/  FSETP.GEU.AND P3, PT, R96, -126, PT ;  /* 0xc2fc00006000780b */ /* 0x000fe20003f6e000 */
[----:B------:R-:W-:Y:S01]  /*4ee0*/  FADD R30, R64, R59 ;  /* 0x0000003b401e7221 */ /* 0x000fe20000000000 */
[----:B------:R-:W-:Y:S01]  /*4ef0*/  FADD R80, R39, R60 ;  /* 0x0000003c27507221 */ /* 0x000fe20000000000 */
[----:B------:R-:W1:Y:S01]  /*4f00*/  MUFU.EX2 R86, R86 ;  /* 0x0000005600567308 */ /* 0x000e620000000800 */
[----:B------:R-:W-:Y:S01]  /*4f10*/  @!P2 FMUL R73, R73, 0.5 ;  /* 0x3f0000004949a820 */ /* 0x000fe20000400000 */
[----:B------:R-:W-:Y:S01]  /*4f20*/  @!P6 FMUL R87, R87, 0.5 ;  /* 0x3f0000005757e820 */ /* 0x000fe20000400000 */
[----:B------:R-:W-:Y:S01]  /*4f30*/  FADD R100, R77, R84 ;  /* 0x000000544d647221 */ /* 0x000fe20000000000 */
[----:B------:R-:W-:Y:S01]  /*4f40*/  FADD R98, R30, R81 ;  /* 0x000000511e627221 */ /* 0x000fe20000000000 */
[----:B------:R-:W-:Y:S01]  /*4f50*/  FADD R30, R72, R67 ;  /* 0x00000043481e7221 */ /* 0x000fe20000000000 */
[----:B------:R-:W-:Y:S01]  /*4f60*/  FADD R77, R54, R83 ;  /* 0x00000053364d7221 */ /* 0x000fe20000000000 */
[----:B------:R-:W-:Y:S01]  /*4f70*/  FADD R27, R27, R38 ;  /* 0x000000261b1b7221 */ /* 0x000fe20000000000 */
[----:B------:R3:W4:Y:S01]  /*4f80*/  MUFU.EX2 R55, R87 ;  /* 0x0000005700377308 */ /* 0x0007220000000800 */
[----:B--2---:R-:W-:Y:S01]  /*4f90*/  @!P4 FMUL R79, R79, R79 ;  /* 0x0000004f4f4fc220 */ /* 0x004fe20000400000 */
[----:B------:R-:W-:Y:S01]  /*4fa0*/  @!P3 FMUL R96, R96, 0.5 ;  /* 0x3f0000006060b820 */ /* 0x000fe20000400000 */
[----:B------:R-:W-:Y:S01]  /*4fb0*/  FADD R99, R30, R77 ;  /* 0x0000004d1e637221 */ /* 0x000fe20000000000 */
[----:B------:R-:W-:Y:S01]  /*4fc0*/  FADD R77, R37, R74 ;  /* 0x0000004a254d7221 */ /* 0x000fe20000000000 */
[----:B------:R-:W-:Y:S01]  /*4fd0*/  FADD R30, R68, R63 ;  /* 0x0000003f441e7221 */ /* 0x000fe20000000000 */
[----:B------:R-:W-:Y:S01]  /*4fe0*/  FADD R81, R50, R79 ;  /* 0x0000004f32517221 */ /* 0x000fe20000000000 */
[----:B------:R-:W-:Y:S01]  /*4ff0*/  FADD R42, R25, R42 ;  /* 0x0000002a192a7221 */ /* 0x000fe20000000000 */
[----:B------:R-:W2:Y:S01]  /*5000*/  MUFU.EX2 R73, R73 ;  /* 0x0000004900497308 */ /* 0x000ea20000000800 */
[----:B-1----:R-:W-:Y:S01]  /*5010*/  @!P5 FMUL R86, R86, R86 ;  /* 0x000000565656d220 */ /* 0x002fe20000400000 */
[----:B---3--:R-:W-:Y:S01]  /*5020*/  FADD R87, R5, R80 ;  /* 0x0000005005577221 */ /* 0x008fe20000000000 */
[----:B------:R-:W-:Y:S01]  /*5030*/  FADD R80, R76, R71 ;  /* 0x000000474c507221 */ /* 0x000fe20000000000 */
[----:B------:R-:W-:Y:S01]  /*5040*/  FADD R30, R30, R81 ;  /* 0x000000511e1e7221 */ /* 0x000fe20000000000 */
[----:B------:R-:W-:Y:S01]  /*5050*/  FADD R84, R47, R86 ;  /* 0x000000562f547221 */ /* 0x000fe20000000000 */
[----:B------:R-:W-:Y:S01]  /*5060*/  FADD R26, R26, R7 ;  /* 0x000000071a1a7221 */ /* 0x000fe20000000000 */
[----:B------:R-:W-:Y:S01]  /*5070*/  FADD R97, R97, R100 ;  /* 0x0000006461617221 */ /* 0x000fe20000000000 */
[----:B------:R-:W1:Y:S01]  /*5080*/  MUFU.EX2 R5, R96 ;  /* 0x0000006000057308 */ /* 0x000e620000000800 */
[----:B----4-:R-:W-:Y:S01]  /*5090*/  @!P6 FMUL R55, R55, R55 ;  /* 0x000000373737e220 */ /* 0x010fe20000400000 */
[----:B------:R-:W-:Y:S01]  /*50a0*/  FADD R84, R77, R84 ;  /* 0x000000544d547221 */ /* 0x000fe20000000000 */
[----:B------:R-:W-:Y:S01]  /*50b0*/  FADD R98, R98, R99 ;  /* 0x0000006362627221 */ /* 0x000fe20000000000 */
[----:B------:R-:W-:Y:S01]  /*50c0*/  FADD R26, R29, R26 ;  /* 0x0000001a1d1a7221 */ /* 0x000fe20000000000 */
[----:B------:R-:W-:Y:S01]  /*50d0*/  FADD R85, R58, R55 ;  /* 0x000000373a557221 */ /* 0x000fe20000000000 */
[----:B------:R-:W-:Y:S01]  /*50e0*/  FADD R84, R87, R84 ;  /* 0x0000005457547221 */ /* 0x000fe20000000000 */
[----:B------:R-:W-:Y:S01]  /*50f0*/  FADD R27, R27, R42 ;  /* 0x0000002a1b1b7221 */ /* 0x000fe20000000000 */
[----:B------:R-:W-:Y:S01]  /*5100*/  SHF.L.U32 R7, R2, 0x1f, RZ ;  /* 0x0000001f02077819 */ /* 0x000fe200000006ff */
[----:B------:R-:W-:Y:S01]  /*5110*/  FADD R85, R80, R85 ;  /* 0x0000005550557221 */ /* 0x000fe20000000000 */
[----:B------:R-:W-:Y:S01]  /*5120*/  FADD R84, R97, R84 ;  /* 0x0000005461547221 */ /* 0x000fe20000000000 */
[----:B------:R-:W-:Y:S01]  /*5130*/  FADD R26, R27, R26 ;  /* 0x0000001a1b1a7221 */ /* 0x000fe20000000000 */
[----:B--2---:R-:W-:Y:S01]  /*5140*/  @!P2 FMUL R73, R73, R73 ;  /* 0x000000494949a220 */ /* 0x004fe20000400000 */
[----:B------:R-:W-:Y:S01]  /*5150*/  FADD R85, R30, R85 ;  /* 0x000000551e557221 */ /* 0x000fe20000000000 */
[----:B------:R2:W3:Y:S01]  /*5160*/  SYNCS.PHASECHK.TRANS64.TRYWAIT P2, [UR6+0x6000], R7 ;  /* 0x00600007ff0075a7 */ /* 0x0004e20008040146 */
[----:B------:R-:W-:Y:S01]  /*5170*/  F2FP.BF16.F32.PACK_AB R25, R64, R33 ;  /* 0x000000214019723e */ /* 0x000fe200000010ff */
[----:B------:R-:W-:Y:S01]  /*5180*/  FMUL R90, R90, R73 ;  /* 0x000000495a5a7220 */ /* 0x000fe20000400000 */
[----:B------:R-:W-:Y:S01]  /*5190*/  FADD R85, R98, R85 ;  /* 0x0000005562557221 */ /* 0x000fe20000000000 */
[----:B-1----:R-:W-:Y:S01]  /*51a0*/  @!P3 FMUL R5, R5, R5 ;  /* 0x000000050505b220 */ /* 0x002fe20000400000 */
[----:B------:R-:W-:Y:S01]  /*51b0*/  F2FP.BF16.F32.PACK_AB R27, R68, R31 ;  /* 0x0000001f441b723e */ /* 0x000fe200000010ff */
[----:B------:R-:W-:Y:S01]  /*51c0*/  FMUL R91, R91, R73 ;  /* 0x000000495b5b7220 */ /* 0x000fe20000400000 */
[----:B------:R-:W-:Y:S01]  /*51d0*/  FADD R84, R84, R85 ;  /* 0x0000005554547221 */ /* 0x000fe20000000000 */
[----:B------:R-:W-:Y:S01]  /*51e0*/  F2FP.BF16.F32.PACK_AB R29, R72, R35 ;  /* 0x00000023481d723e */ /* 0x000fe200000010ff */
[----:B------:R-:W-:Y:S01]  /*51f0*/  FFMA R12, R5, R12, R26 ;  /* 0x0000000c050c7223 */ /* 0x000fe2000000001a */
[----:B------:R-:W-:Y:S01]  /*5200*/  F2FP.BF16.F32.PACK_AB R31, R76, R37 ;  /* 0x000000254c1f723e */ /* 0x000fe200000010ff */
[----:B------:R-:W-:Y:S01]  /*5210*/  FFMA R14, R73, R14, R84 ;  /* 0x0000000e490e7223 */ /* 0x000fe20000000054 */
[----:B------:R-:W-:Y:S01]  /*5220*/  F2FP.BF16.F32.PACK_AB R33, R46, R43 ;  /* 0x0000002b2e21723e */ /* 0x000fe200000010ff */
[----:B------:R-:W-:Y:S01]  /*5230*/  FMUL R88, R88, R5 ;  /* 0x0000000558587220 */ /* 0x000fe20000400000 */
        /* <DEDUP_REMOVED lines=24> */
[----:B------:R-:W-:Y:S01]  /*53c0*/  F2FP.BF16.F32.PACK_AB R54, R56, R69 ;  /* 0x000000453836723e */ /* 0x000fe200000010ff */
[----:B--23--:R-:W-:Y:S06]  /*53d0*/  @!P0 BRA `(.L_x_27) ;  /* 0x0000000000048947 */ /* 0x00cfec0003800000 */
[----:B------:R-:W-:Y:S01]  /*53e0*/  BPT.TRAP 0x1 ;  /* 0x000000040000795c */ /* 0x000fe20000300000 */
.L_x_27:
[----:B------:R-:W-:Y:S05]  /*53f0*/  @P2 BRA `(.L_x_28) ;  /* 0x0000000000082947 */ /* 0x000fea0003800000 */
[----:B------:R-:W1:Y:S02]  /*5400*/  SYNCS.PHASECHK.TRANS64.TRYWAIT P2, [UR6+0x6000], R7 ;  /* 0x00600007ff0075a7 */ /* 0x000e640008040146 */
[----:B-1----:R-:W-:Y:S05]  /*5410*/  @!P2 BRA `(.L_x_29) ;  /* 0x000000240050a947 */ /* 0x002fea0003800000 */
.L_x_28:
[----:B------:R-:W-:Y:S01]  /*5420*/  ULEA UR6, UR9, UR8, 0x8 ;  /* 0x0000000809067291 */ /* 0x000fe2000f8e403f */
[----:B------:R-:W-:Y:S01]  /*5430*/  WARPGROUP.ARRIVE ;  /* 0x00000000000079c5 */ /* 0x000fe20000000000 */
[----:B------:R-:W-:Y:S01]  /*5440*/  UMOV UR7, 0xc0000010 ;  /* 0xc000001000077882 */ /* 0x000fe20000000000 */
[----:B------:R-:W-:Y:S01]  /*5450*/  UMOV UR15, 0xc0000010 ;  /* 0xc0000010000f7882 */ /* 0x000fe20000000000 */
[----:B------:R-:W-:Y:S01]  /*5460*/  UIADD3 UR12, UR6, 0x20, URZ ;  /* 0x00000020060c7890 */ /* 0x000fe2000fffe03f */
[----:B------:R-:W-:-:S04]  /*5470*/  F2FP.BF16.F32.PACK_AB R55, R55, R86 ;  /* 0x000000563737723e */ /* 0x000fc800000010ff */
[----:B------:R-:W-:Y:S01]  /*5480*/  HGMMA.64x16x16.F32.BF16 R88, R24, gdesc[UR4].tnspB, R88, gsb0 ;  /* 0x4020000418587df0 */ /* 0x000fe20008001858 */
        /* <DEDUP_REMOVED lines=26> */
[----:B------:R-:W-:Y:S02]  /*5630*/  UIADD3 UR12, UR6, 0xc0, URZ ;  /* 0x000000c0060c7890 */ /* 0x000fe4000fffe03f */
        /* <DEDUP_REMOVED lines=10> */
[----:B------:R-:W-:-:S06]  /*56e0*/  WARPGROUP.ARRIVE ;  /* 0x00000000000079c5 */ /* 0x000fcc0000000000 */
[----:B------:R-:W-:Y:S03]  /*56f0*/  HGMMA.64x16x16.F32.BF16 R88, R52, gdesc[UR4].tnspB, R88, gsb0 ;  /* 0x4020000434587df0 */ /* 0x000fe60008001858 */
[----:B------:R-:W-:Y:S02]  /*5700*/  WARPGROUP.DEPBAR.LE gsb0, 0x0 ;  /* 0x00008000000079c5 */ /* 0x000fe40000010000 */
[----:B------:R-:W-:Y:S05]  /*5710*/  @!P0 BRA `(.L_x_30) ;  /* 0x0000000000048947 */ /* 0x000fea0003800000 */
[----:B------:R-:W-:Y:S01]  /*5720*/  BPT.TRAP 0x1 ;  /* 0x000000040000795c */ /* 0x000fe20000300000 */
.L_x_30:
[----:B------:R-:W-:-:S04]  /*5730*/  ULEA UR6, UR11, UR37, 0x3 ;  /* 0x000000250b067291 */ /* 0x000fc8000f8e183f */
[----:B------:R-:W-:-:S04]  /*5740*/  UIADD3 UR6, UR6, 0x6028, URZ ;  /* 0x0000602806067890 */ /* 0x000fc8000fffe03f */
[----:B------:R-:W-:-:S09]  /*5750*/  UPRMT UR6, URZ, 0x654, UR6 ;  /* 0x000006543f067896 */ /* 0x000fd20008000006 */
[----:B------:R-:W-:Y:S01]  /*5760*/  SYNCS.ARRIVE.TRANS64.RED.A1T0 RZ, [UR6], RZ ;  /* 0x000000ffffff79a7 */ /* 0x000fe20008100406 */
[----:B------:R-:W-:Y:S05]  /*5770*/  @P1 BRA `(.L_x_31) ;  /* 0x0000000000041947 */ /* 0x000fea0003800000 */
[----:B------:R-:W-:Y:S01]  /*5780*/  BPT.TRAP 0x1 ;  /* 0x000000040000795c */ /* 0x000fe20000300000 */
.L_x_31:
[----:B------:R-:W-:-:S04]  /*5790*/  UIADD3 UR11, UR11, 0x1, URZ ;  /* 0x000000010b0b7890 */ /* 0x000fc8000fffe03f */
[----:B------:R-:W-:-:S04]  /*57a0*/  UISETP.NE.AND UP0, UPT, UR11, 0x5, UPT ;  /* 0x000000050b00788c */ /* 0x000fc8000bf05270 */
[----:B------:R-:W-:Y:S01]  /*57b0*/  USEL UR11, UR11, URZ, UP0 ;  /* 0x0000003f0b0b7287 */ /* 0x000fe20008000000 */
[----:B------:R-:W-:Y:S11]  /*57c0*/  @!P0 BRA `(.L_x_32) ;  /* 0x0000000000048947 */ /* 0x000ff60003800000 */
[----:B------:R-:W-:Y:S01]  /*57d0*/  BPT.TRAP 0x1 ;  /* 0x000000040000795c */ /* 0x000fe20000300000 */
.L_x_32:
[----:B------:R-:W-:-:S04]  /*57e0*/  ULEA UR6, UR11, UR37, 0x3 ;  /* 0x000000250b067291 */ /* 0x000fc8000f8e183f */
[----:B------:R-:W-:-:S04]  /*57f0*/  UIADD3 UR6, UR6, 0x6028, URZ ;  /* 0x0000602806067890 */ /* 0x000fc8000fffe03f */
[----:B------:R-:W-:-:S09]  /*5800*/  UPRMT UR6, URZ, 0x654, UR6 ;  /* 0x000006543f067896 */ /* 0x000fd20008000006 */
[----:B------:R-:W-:Y:S01]  /*5810*/  SYNCS.ARRIVE.TRANS64.RED.A1T0 RZ, [UR6], RZ ;  /* 0x000000ffffff79a7 */ /* 0x000fe20008100406 */
[----:B------:R-:W-:Y:S05]  /*5820*/  @P1 BRA `(.L_x_33) ;  /* 0x0000000000041947 */ /* 0x000fea0003800000 */
[----:B------:R-:W-:Y:S01]  /*5830*/  BPT.TRAP 0x1 ;  /* 0x000000040000795c */ /* 0x000fe20000300000 */
.L_x_33:
[----:B------:R-:W-:Y:S01]  /*5840*/  UIADD3 UR9, UR9, 0x1, URZ ;  /* 0x0000000109097890 */ /* 0x000fe2000fffe03f */
[C---:B------:R-:W-:Y:S01]  /*5850*/  ISETP.GT.AND P2, PT, R0.reuse, 0x2, PT ;  /* 0x000000020000780c */ /* 0x040fe20003f44270 */
[----:B------:R-:W-:Y:S01]  /*5860*/  UIADD3 UR11, UR11, 0x1, URZ ;  /* 0x000000010b0b7890 */ /* 0x000fe2000fffe03f */
[----:B------:R-:W-:Y:S01]  /*5870*/  VIADD R0, R0, 0xffffffff ;  /* 0xffffffff00007836 */ /* 0x000fe20000000000 */
[----:B------:R-:W-:Y:S01]  /*5880*/  UISETP.NE.AND UP1, UPT, UR9, 0x5, UPT ;  /* 0x000000050900788c */ /* 0x000fe2000bf25270 */
[----:B-1----:R-:W-:Y:S01]  /*5890*/  MOV R7, R3 ;  /* 0x0000000300077202 */ /* 0x002fe20000000f00 */
[----:B------:R-:W-:Y:S01]  /*58a0*/  UISETP.NE.AND UP0, UPT, UR11, 0x5, UPT ;  /* 0x000000050b00788c */ /* 0x000fe2000bf05270 */
[----:B------:R-:W-:Y:S01]  /*58b0*/  MOV R5, R4 ;  /* 0x0000000400057202 */ /* 0x000fe20000000f00 */
[----:B------:R-:W-:Y:S02]  /*58c0*/  USEL UR6, URZ, 0x1, UP1 ;  /* 0x000000013f067887 */ /* 0x000fe40008800000 */
[----:B------:R-:W-:-:S02]  /*58d0*/  USEL UR11, UR11, URZ, UP0 ;  /* 0x0000003f0b0b7287 */ /* 0x000fc40008000000 */
[----:B------:R-:W-:Y:S02]  /*58e0*/  USEL UR9, UR9, URZ, UP1 ;  /* 0x0000003f09097287 */ /* 0x000fe40008800000 */
[----:B------:R-:W-:Y:S01]  /*58f0*/  LOP3.LUT R2, R2, UR6, RZ, 0x3c, !PT ;  /* 0x0000000602027c12 */ /* 0x000fe2000f8e3cff */
[----:B------:R-:W-:Y:S09]  /*5900*/  @P2 BRA `(.L_x_34) ;  /* 0xffffffd800582947 */ /* 0x000ff2000383ffff */
.L_x_23:
[----:B------:R-:W1:Y:S01]  /*5910*/  SHFL.BFLY PT, R5, R12, 0x1, 0x1f ;  /* 0x0c201f000c057f89 */ /* 0x000e6200000e0000 */
[----:B------:R-:W-:Y:S01]  /*5920*/  BSSY B0, `(.L_x_35) ;  /* 0x0000023000007945 */ /* 0x000fe20003800000 */
[----:B------:R-:W-:Y:S01]  /*5930*/  MOV R9, 0x7f800000 ;  /* 0x7f80000000097802 */ /* 0x000fe20000000f00 */
[----:B------:R-:W-:Y:S01]  /*5940*/  IMAD.MOV.U32 R10, RZ, RZ, 0x3f800000 ;  /* 0x3f800000ff0a7424 */ /* 0x000fe200078e00ff */
[----:B------:R-:W2:Y:S01]  /*5950*/  SHFL.BFLY PT, R7, R14, 0x1, 0x1f ;  /* 0x0c201f000e077f89 */ /* 0x000ea200000e0000 */
[----:B------:R-:W-:Y:S01]  /*5960*/  MOV R11, 0x7f800000 ;  /* 0x7f800000000b7802 */ /* 0x000fe20000000f00 */
[----:B-1----:R-:W-:Y:S01]  /*5970*/  FADD R5, R5, R12 ;  /* 0x0000000c05057221 */ /* 0x002fe20000000000 */
[----:B--2---:R-:W-:-:S04]  /*5980*/  FADD R15, R7, R14 ;  /* 0x0000000e070f7221 */ /* 0x004fc80000000000 */
[----:B------:R-:W1:Y:S04]  /*5990*/  SHFL.BFLY PT, R0, R5, 0x2, 0x1f ;  /* 0x0c401f0005007f89 */ /* 0x000e6800000e0000 */
[----:B------:R-:W2:Y:S01]  /*59a0*/  SHFL.BFLY PT, R16, R15, 0x2, 0x1f ;  /* 0x0c401f000f107f89 */ /* 0x000ea200000e0000 */
[C---:B-1----:R-:W-:Y:S01]  /*59b0*/  FSETP.NE.AND P0, PT, R5.reuse, -R0, PT ;  /* 0x800000000500720b */ /* 0x042fe20003f05000 */
[----:B------:R-:W-:Y:S01]  /*59c0*/  FADD R2, R5, R0 ;  /* 0x0000000005027221 */ /* 0x000fe20000000000 */
[----:B------:R-:W-:Y:S01]  /*59d0*/  MOV R0, 0x3f800000 ;  /* 0x3f80000000007802 */ /* 0x000fe20000000f00 */
[----:B--2---:R-:W-:-:S10]  /*59e0*/  FADD R8, R15, R16 ;  /* 0x000000100f087221 */ /* 0x004fd40000000000 */
[----:B------:R-:W-:Y:S05]  /*59f0*/  @!P0 BRA `(.L_x_36) ;  /* 0x0000000000548947 */ /* 0x000fea0003800000 */
[----:B------:R-:W-:Y:S01]  /*5a00*/  IADD3 R0, R2, 0x1800000, RZ ;  /* 0x0180000002007810 */ /* 0x000fe20007ffe0ff */
[----:B------:R-:W-:Y:S03]  /*5a10*/  BSSY B1, `(.L_x_37) ;  /* 0x000000c000017945 */ /* 0x000fe60003800000 */
[----:B------:R-:W-:-:S04]  /*5a20*/  LOP3.LUT R0, R0, 0x7f800000, RZ, 0xc0, !PT ;  /* 0x7f80000000007812 */ /* 0x000fc800078ec0ff */
[----:B------:R-:W-:-:S13]  /*5a30*/  ISETP.GT.U32.AND P0, PT, R0, 0x1ffffff, PT ;  /* 0x01ffffff0000780c */ /* 0x000fda0003f04070 */
[----:B------:R-:W-:Y:S05]  /*5a40*/  @P0 BRA `(.L_x_38) ;  /* 0x0000000000100947 */ /* 0x000fea0003800000 */
[----:B------:R-:W-:-:S07]  /*5a50*/  MOV R13, 0x5a70 ;  /* 0x00005a70000d7802 */ /* 0x000fce0000000f00 */
[----:B------:R-:W-:Y:S05]  /*5a60*/  CALL.REL.NOINC `($__internal_0_$__cuda_sm20_rcp_rn_f32_slowpath) ;  /* 0x0000002000647944 */ /* 0x000fea0003c00000 */
[----:B------:R-:W-:Y:S01]  /*5a70*/  IMAD.MOV.U32 R0, RZ, RZ, R5 ;  /* 0x000000ffff007224 */ /* 0x000fe200078e0005 */
[----:B------:R-:W-:Y:S06]  /*5a80*/  BRA `(.L_x_39) ;  /* 0x0000000000107947 */ /* 0x000fec0003800000 */
.L_x_38:
[----:B------:R-:W1:Y:S02]  /*5a90*/  MUFU.RCP R5, R2 ;  /* 0x0000000200057308 */ /* 0x000e640000001000 */
[----:B-1----:R-:W-:-:S04]  /*5aa0*/  FFMA R0, R2, R5, -1 ;  /* 0xbf80000002007423 */ /* 0x002fc80000000005 */
[----:B------:R-:W-:-:S04]  /*5ab0*/  FADD.FTZ R0, -R0, -RZ ;  /* 0x800000ff00007221 */ /* 0x000fc80000010100 */
[----:B------:R-:W-:-:S07]  /*5ac0*/  FFMA R0, R5, R0, R5 ;  /* 0x0000000005007223 */ /* 0x000fce0000000005 */
.L_x_39:
[----:B------:R-:W-:Y:S05]  /*5ad0*/  BSYNC B1 ;  /* 0x0000000000017941 */ /* 0x000fea0003800000 */
.L_x_37:
[----:B------:R-:W-:Y:S01]  /*5ae0*/  FSETP.GEU.AND P0, PT, |R2|, 1.175494350822287508e-38, PT ;  /* 0x008000000200780b */ /* 0x000fe20003f0e200 */
[----:B------:R-:W-:-:S12]  /*5af0*/  ULDC UR4, c[0x0][0x600] ;  /* 0x0001800000047ab9 */ /* 0x000fd80000000800 */
[----:B------:R-:W-:-:S04]  /*5b00*/  @!P0 FMUL R2, R2, 16777216 ;  /* 0x4b80000002028820 */ /* 0x000fc80000400000 */
[----:B------:R-:W1:Y:S02]  /*5b10*/  MUFU.LG2 R5, R2 ;  /* 0x0000000200057308 */ /* 0x000e640000000c00 */
[----:B-1----:R-:W-:-:S04]  /*5b20*/  @!P0 FADD R5, R5, -24 ;  /* 0xc1c0000005058421 */ /* 0x002fc80000000000 */
[----:B------:R-:W-:-:S04]  /*5b30*/  FMUL R6, R5, 0.69314718246459960938 ;  /* 0x3f31721805067820 */ /* 0x000fc80000400000 */
[----:B------:R-:W-:-:S07]  /*5b40*/  FFMA R11, R3, UR4, R6 ;  /* 0x00000004030b7c23 */ /* 0x000fce0008000006 */
.L_x_36:
[----:B------:R-:W-:Y:S05]  /*5b50*/  BSYNC B0 ;  /* 0x0000000000007941 */ /* 0x000fea0003800000 */
.L_x_35:
[----:B------:R-:W-:Y:S01]  /*5b60*/  FSETP.NE.AND P0, PT, R15, -R16, PT ;  /* 0x800000100f00720b */ /* 0x000fe20003f05000 */
[----:B------:R-:W-:Y:S01]  /*5b70*/  ULDC UR4, c[0x0][0x608] ;  /* 0x0001820000047ab9 */ /* 0x000fe20000000800 */
[----:B------:R-:W-:Y:S01]  /*5b80*/  BSSY B0, `(.L_x_40) ;  /* 0x000001d000007945 */ /* 0x000fe20003800000 */
[----:B------:R-:W-:-:S04]  /*5b90*/  FMUL R0, R0, UR4 ;  /* 0x0000000400007c20 */ /* 0x000fc80008400000 */
[-C--:B------:R-:W-:Y:S01]  /*5ba0*/  FMUL R23, R88, R0.reuse ;  /* 0x0000000058177220 */ /* 0x080fe20000400000 */
[-C--:B------:R-:W-:Y:S01]  /*5bb0*/  FMUL R89, R89, R0.reuse ;  /* 0x0000000059597220 */ /* 0x080fe20000400000 */
[-C--:B------:R-:W-:Y:S01]  /*5bc0*/  FMUL R25, R92, R0.reuse ;  /* 0x000000005c197220 */ /* 0x080fe20000400000 */
[----:B------:R-:W-:-:S03]  /*5bd0*/  FMUL R93, R93, R0 ;  /* 0x000000005d5d7220 */ /* 0x000fc60000400000 */
[----:B------:R-:W-:Y:S05]  /*5be0*/  @!P0 BRA `(.L_x_41) ;  /* 0x0000000000588947 */ /* 0x000fea0003800000 */
[----:B------:R-:W-:Y:S01]  /*5bf0*/  IADD3 R0, R8, 0x1800000, RZ ;  /* 0x0180000008007810 */ /* 0x000fe20007ffe0ff */
[----:B------:R-:W-:Y:S03]  /*5c00*/  BSSY B1, `(.L_x_42) ;  /* 0x000000d000017945 */ /* 0x000fe60003800000 */
[----:B------:R-:W-:-:S04]  /*5c10*/  LOP3.LUT R0, R0, 0x7f800000, RZ, 0xc0, !PT ;  /* 0x7f80000000007812 */ /* 0x000fc800078ec0ff */
[----:B------:R-:W-:-:S13]  /*5c20*/  ISETP.GT.U32.AND P0, PT, R0, 0x1ffffff, PT ;  /* 0x01ffffff0000780c */ /* 0x000fda0003f04070 */
[----:B------:R-:W-:Y:S05]  /*5c30*/  @P0 BRA `(.L_x_43) ;  /* 0x0000000000140947 */ /* 0x000fea0003800000 */
[----:B------:R-:W-:Y:S02]  /*5c40*/  MOV R2, R8 ;  /* 0x0000000800027202 */ /* 0x000fe40000000f00 */
[----:B------:R-:W-:-:S07]  /*5c50*/  MOV R13, 0x5c70 ;  /* 0x00005c70000d7802 */ /* 0x000fce0000000f00 */
[----:B------:R-:W-:Y:S05]  /*5c60*/  CALL.REL.NOINC `($__internal_0_$__cuda_sm20_rcp_rn_f32_slowpath) ;  /* 0x0000001c00e47944 */ /* 0x000fea0003c00000 */
[----:B------:R-:W-:Y:S01]  /*5c70*/  MOV R10, R5 ;  /* 0x00000005000a7202 */ /* 0x000fe20000000f00 */
[----:B------:R-:W-:Y:S06]  /*5c80*/  BRA `(.L_x_44) ;  /* 0x0000000000107947 */ /* 0x000fec0003800000 */
.L_x_43:
[----:B------:R-:W1:Y:S02]  /*5c90*/  MUFU.RCP R3, R8 ;  /* 0x0000000800037308 */ /* 0x000e640000001000 */
[----:B-1----:R-:W-:-:S04]  /*5ca0*/  FFMA R0, R8, R3, -1 ;  /* 0xbf80000008007423 */ /* 0x002fc80000000003 */
[----:B------:R-:W-:-:S04]  /*5cb0*/  FADD.FTZ R0, -R0, -RZ ;  /* 0x800000ff00007221 */ /* 0x000fc80000010100 */
[----:B------:R-:W-:-:S07]  /*5cc0*/  FFMA R10, R3, R0, R3 ;  /* 0x00000000030a7223 */ /* 0x000fce0000000003 */
.L_x_44:
[----:B------:R-:W-:Y:S05]  /*5cd0*/  BSYNC B1 ;  /* 0x0000000000017941 */ /* 0x000fea0003800000 */
.L_x_42:
[----:B------:R-:W-:Y:S01]  /*5ce0*/  FSETP.GEU.AND P0, PT, |R8|, 1.175494350822287508e-38, PT ;  /* 0x008000000800780b */ /* 0x000fe20003f0e200 */
[----:B------:R-:W-:-:S12]  /*5cf0*/  ULDC UR4, c[0x0][0x600] ;  /* 0x0001800000047ab9 */ /* 0x000fd80000000800 */
[----:B------:R-:W-:-:S04]  /*5d00*/  @!P0 FMUL R8, R8, 16777216 ;  /* 0x4b80000008088820 */ /* 0x000fc80000400000 */
[----:B------:R-:W1:Y:S02]  /*5d10*/  MUFU.LG2 R0, R8 ;  /* 0x0000000800007308 */ /* 0x000e640000000c00 */
[----:B-1----:R-:W-:-:S04]  /*5d20*/  @!P0 FADD R0, R0, -24 ;  /* 0xc1c0000000008421 */ /* 0x002fc80000000000 */
[----:B------:R-:W-:-:S04]  /*5d30*/  FMUL R9, R0, 0.69314718246459960938 ;  /* 0x3f31721800097820 */ /* 0x000fc80000400000 */
[----:B------:R-:W-:-:S07]  /*5d40*/  FFMA R9, R4, UR4, R9 ;  /* 0x0000000404097c23 */ /* 0x000fce0008000009 */
.L_x_41:
[----:B------:R-:W-:Y:S05]  /*5d50*/  BSYNC B0 ;  /* 0x0000000000007941 */ /* 0x000fea0003800000 */
.L_x_40:
[----:B------:R-:W-:Y:S01]  /*5d60*/  UIADD3 UR4, UR36, -0x1, URZ ;  /* 0xffffffff24047890 */ /* 0x000fe2000fffe03f */
[----:B------:R-:W1:Y:S01]  /*5d70*/  S2R R2, SR_TID.X ;  /* 0x0000000000027919 */ /* 0x000e620000002100 */
[----:B------:R-:W-:Y:S01]  /*5d80*/  ULDC UR5, c[0x0][0x608] ;  /* 0x0001820000057ab9 */ /* 0x000fe20000000800 */
[----:B------:R-:W-:Y:S01]  /*5d90*/  ULDC.64 UR8, c[0x0][0x208] ;  /* 0x0000820000087ab9 */ /* 0x000fe20000000a00 */
[----:B------:R-:W-:Y:S02]  /*5da0*/  FMUL R10, R10, UR5 ;  /* 0x000000050a0a7c20 */ /* 0x000fe40008400000 */
[----:B------:R-:W-:Y:S01]  /*5db0*/  ISETP.NE.AND P0, PT, RZ, UR4, PT ;  /* 0x00000004ff007c0c */ /* 0x000fe2000bf05270 */
[----:B------:R-:W-:-:S03]  /*5dc0*/  ULEA UR4, UR36, UR37, 0x3 ;  /* 0x0000002524047291 */ /* 0x000fc6000f8e183f */
[----:B------:R-:W-:-:S04]  /*5dd0*/  SEL R0, RZ, 0x1, P0 ;  /* 0x00000001ff007807 */ /* 0x000fc80000000000 */
[----:B------:R-:W-:-:S04]  /*5de0*/  SHF.L.U32 R0, R0, 0x1f, RZ ;  /* 0x0000001f00007819 */ /* 0x000fc800000006ff */
[----:B------:R-:W2:Y:S01]  /*5df0*/  SYNCS.PHASECHK.TRANS64.TRYWAIT P0, [UR4+0x6098], R0 ;  /* 0x00609800ff0075a7 */ /* 0x000ea20008000144 */
[C---:B-1----:R-:W-:Y:S02]  /*5e00*/  LOP3.LUT P1, R18, R2.reuse, 0x3, RZ, 0xc0, !PT ;  /* 0x0000000302127812 */ /* 0x042fe4000782c0ff */
[----:B------:R-:W-:Y:S01]  /*5e10*/  LOP3.LUT R16, R2, 0x7f, RZ, 0xc0, !PT ;  /* 0x0000007f02107812 */ /* 0x000fe200078ec0ff */
[----:B--2---:R-:W-:Y:S10]  /*5e20*/  @!P0 BRA `(.L_x_45) ;  /* 0x0000001800e48947 */ /* 0x004ff40003800000 */
.L_x_92:
[----:B------:R-:W-:Y:S01]  /*5e30*/  USHF.L.U32 UR42, UR42, 0x6, URZ ;  /* 0x000000062a2a7899 */ /* 0x000fe2000800063f */
[----:B------:R-:W-:Y:S01]  /*5e40*/  BSSY B0, `(.L_x_46) ;  /* 0x0000018000007945 */ /* 0x000fe20003800000 */
[----:B------:R-:W-:-:S03]  /*5e50*/  SHF.R.U32.HI R17, RZ, 0x5, R16 ;  /* 0x00000005ff117819 */ /* 0x000fc60000011610 */
[----:B------:R-:W-:Y:S07]  /*5e60*/  @P1 BRA `(.L_x_47) ;  /* 0x0000000000541947 */ /* 0x000fee0003800000 */
[----:B------:R-:W2:Y:S01]  /*5e70*/  S2UR UR4, SR_CTAID.Y ;  /* 0x00000000000479c3 */ /* 0x000ea20000002600 */
[----:B-1----:R-:W-:Y:S01]  /*5e80*/  SHF.R.U32.HI R0, RZ, 0x2, R2 ;  /* 0x00000002ff007819 */ /* 0x002fe20000011602 */
[----:B------:R-:W-:Y:S01]  /*5e90*/  IMAD.SHL.U32 R3, R17, 0x10, RZ ;  /* 0x0000001011037824 */ /* 0x000fe200078e00ff */
[----:B------:R-:W-:Y:S02]  /*5ea0*/  ULDC.64 UR6, c[0x0][0x688] ;  /* 0x0001a20000067ab9 */ /* 0x000fe40000000a00 */
[----:B------:R-:W-:-:S03]  /*5eb0*/  LOP3.LUT R0, R0, 0x7, RZ, 0xc0, !PT ;  /* 0x0000000700007812 */ /* 0x000fc600078ec0ff */
[----:B------:R-:W1:Y:S01]  /*5ec0*/  S2UR UR5, SR_CTAID.Z ;  /* 0x00000000000579c3 */ /* 0x000e620000002700 */
[----:B------:R-:W-:-:S04]  /*5ed0*/  LOP3.LUT R0, R3, 0xfffffff0, R0, 0xe2, !PT ;  /* 0xfffffff003007812 */ /* 0x000fc800078ee200 */
[----:B------:R-:W-:-:S04]  /*5ee0*/  IADD3 R3, R0, UR42, RZ ;  /* 0x0000002a00037c10 */ /* 0x000fc8000fffe0ff */
[----:B------:R-:W-:Y:S01]  /*5ef0*/  IADD3 R2, R3, 0x8, RZ ;  /* 0x0000000803027810 */ /* 0x000fe20007ffe0ff */
[----:B--2---:R-:W-:-:S04]  /*5f00*/  UIMAD UR4, UR4, UR6, UR42 ;  /* 0x00000006040472a4 */ /* 0x004fc8000f8e022a */
[----:B-1----:R-:W-:-:S03]  /*5f10*/  UIMAD UR4, UR5, UR7, UR4 ;  /* 0x00000007050472a4 */ /* 0x002fc6000f8e0204 */
[----:B------:R-:W-:Y:S02]  /*5f20*/  ULDC UR5, c[0x0][0x288] ;  /* 0x0000a20000057ab9 */ /* 0x000fe40000000800 */
[----:B------:R-:W-:Y:S02]  /*5f30*/  ISETP.GE.U32.AND P0, PT, R3, UR5, PT ;  /* 0x0000000503007c0c */ /* 0x000fe4000bf06070 */
[----:B------:R-:W-:Y:S02]  /*5f40*/  IADD3 R0, P2, R0, UR4, RZ ;  /* 0x0000000400007c10 */ /* 0x000fe4000ff5e0ff */
[----:B------:R-:W-:Y:S01]  /*5f50*/  ISETP.GE.U32.AND P1, PT, R2, UR5, PT ;  /* 0x0000000502007c0c */ /* 0x000fe2000bf26070 */
[----:B------:R-:W-:Y:S01]  /*5f60*/  ULDC.64 UR4, c[0x0][0x680] ;  /* 0x0001a00000047ab9 */ /* 0x000fe20000000a00 */
[----:B------:R-:W-:Y:S02]  /*5f70*/  IADD3.X R3, RZ, RZ, RZ, P2, !PT ;  /* 0x000000ffff037210 */ /* 0x000fe400017fe4ff */
[----:B------:R-:W-:-:S04]  /*5f80*/  LEA R2, P2, R0, UR4, 0x2 ;  /* 0x0000000400027c11 */ /* 0x000fc8000f8410ff */
[----:B------:R-:W-:-:S05]  /*5f90*/  LEA.HI.X R3, R0, UR5, R3, 0x2, P2 ;  /* 0x0000000500037c11 */ /* 0x000fca00090f1403 */
[----:B------:R2:W-:Y:S04]  /*5fa0*/  @!P0 STG.E desc[UR8][R2.64], R11 ;  /* 0x0000000b02008986 */ /* 0x0005e8000c101908 */
[----:B------:R2:W-:Y:S02]  /*5fb0*/  @!P1 STG.E desc[UR8][R2.64+0x20], R9 ;  /* 0x0000200902009986 */ /* 0x0005e4000c101908 */
.L_x_47:
[----:B------:R-:W-:Y:S05]  /*5fc0*/  BSYNC B0 ;  /* 0x0000000000007941 */ /* 0x000fea0003800000 */
.L_x_46:
[----:B------:R-:W-:Y:S01]  /*5fd0*/  ULDC.64 UR4, c[0x0][0x730] ;  /* 0x0001cc0000047ab9 */ /* 0x000fe20000000a00 */
[-C--:B------:R-:W-:Y:S01]  /*5fe0*/  FMUL R27, R90, R10.reuse ;  /* 0x0000000a5a1b7220 */ /* 0x080fe20000400000 */
[----:B------:R-:W-:Y:S01]  /*5ff0*/  ISETP.NE.U32.AND P0, PT, RZ, UR4, PT ;  /* 0x00000004ff007c0c */ /* 0x000fe2000bf05070 */
[-C--:B------:R-:W-:Y:S01]  /*6000*/  FMUL R91, R91, R10.reuse ;  /* 0x0000000a5b5b7220 */ /* 0x080fe20000400000 */
[-C--:B------:R-:W-:Y:S01]  /*6010*/  FMUL R29, R94, R10.reuse ;  /* 0x0000000a5e1d7220 */ /* 0x080fe20000400000 */
[----:B------:R-:W-:Y:S01]  /*6020*/  FMUL R95, R95, R10 ;  /* 0x0000000a5f5f7220 */ /* 0x000fe20000400000 */
[----:B------:R-:W-:-:S13]  /*6030*/  ISETP.NE.AND.EX P0, PT, RZ, UR5, PT, P0 ;  /* 0x00000005ff007c0c */ /* 0x000fda000bf05300 */
[----:B------:R-:W-:Y:S05]  /*6040*/  @P0 BRA `(.L_x_48) ;  /* 0x0000000000200947 */ /* 0x000fea0003800000 */
[----:B------:R-:W-:Y:S02]  /*6050*/  ULDC.64 UR4, c[0x0][0x728] ;  /* 0x0001ca0000047ab9 */ /* 0x000fe40000000a00 */
[----:B------:R-:W-:-:S04]  /*6060*/  ISETP.NE.U32.AND P0, PT, RZ, UR4, PT ;  /* 0x00000004ff007c0c */ /* 0x000fc8000bf05070 */
[----:B------:R-:W-:-:S13]  /*6070*/  ISETP.NE.AND.EX P0, PT, RZ, UR5, PT, P0 ;  /* 0x00000005ff007c0c */ /* 0x000fda000bf05300 */
[----:B------:R-:W-:Y:S05]  /*6080*/  @!P0 BRA `(.L_x_49) ;  /* 0x00000000000c8947 */ /* 0x000fea0003800000 */
[----:B-12---:R-:W1:Y:S02]  /*6090*/  LDC.64 R2, c[0x0][0x728] ;  /* 0x0001ca00ff027b82 */ /* 0x006e640000000a00 */
[----:B-1----:R4:W5:Y:S01]  /*60a0*/  LDG.E R2, desc[UR8][R2.64] ;  /* 0x0000000802027981 */ /* 0x002962000c1e1900 */
[----:B------:R-:W-:Y:S05]  /*60b0*/  BRA `(.L_x_48) ;  /* 0x0000000000047947 */ /* 0x000fea0003800000 */
.L_x_49:
[----:B--2---:R-:W3:Y:S02]  /*60c0*/  LDC R2, c[0x0][0x720] ;  /* 0x0001c800ff027b82 */ /* 0x004ee40000000800 */
.L_x_48:
[----:B-1----:R-:W-:Y:S01]  /*60d0*/  MOV R0, RZ ;  /* 0x000000ff00007202 */ /* 0x002fe20000000f00 */
[----:B---3-5:R-:W-:-:S03]  /*60e0*/  IMAD.MOV.U32 R22, RZ, RZ, R2 ;  /* 0x000000ffff167224 */ /* 0x028fc600078e0002 */
[----:B------:R-:W-:-:S13]  /*60f0*/  LOP3.LUT P0, RZ, R0, 0x9f, RZ, 0xc0, !PT ;  /* 0x0000009f00ff7812 */ /* 0x000fda000780c0ff */
[----:B------:R-:W-:Y:S05]  /*6100*/  @!P0 BRA `(.L_x_50) ;  /* 0x0000000000408947 */ /* 0x000fea0003800000 */
[----:B------:R-:W-:Y:S01]  /*6110*/  MOV R0, 0x0 ;  /* 0x0000000000007802 */ /* 0x000fe20000000f00 */
[----:B------:R-:W-:Y:S01]  /*6120*/  ULDC.64 UR4, c[0x4][0x68] ;  /* 0x01001a0000047ab9 */ /* 0x000fe20000000a00 */
[----:B------:R-:W-:Y:S01]  /*6130*/  ULDC.64 UR6, c[0x4][0x8] ;  /* 0x0100020000067ab9 */ /* 0x000fe20000000a00 */
[----:B------:R-:W-:Y:S01]  /*6140*/  MOV R4, UR4 ;  /* 0x0000000400047c02 */ /* 0x000fe20008000f00 */
[----:B--2-4-:R1:W2:Y:S01]  /*6150*/  LDC.64 R2, c[0x4][R0] ;  /* 0x0100000000027b82 */ /* 0x0142a20000000a00 */
[----:B------:R-:W-:Y:S01]  /*6160*/  MOV R5, UR5 ;  /* 0x0000000500057c02 */ /* 0x000fe20008000f00 */
[----:B------:R-:W-:Y:S01]  /*6170*/  ULDC.64 UR4, c[0x4][0x70] ;  /* 0x01001c0000047ab9 */ /* 0x000fe20000000a00 */
[----:B------:R-:W-:Y:S01]  /*6180*/  MOV R10, UR6 ;  /* 0x00000006000a7c02 */ /* 0x000fe20008000f00 */
[----:B------:R-:W-:Y:S01]  /*6190*/  IMAD.U32 R7, RZ, RZ, UR5 ;  /* 0x00000005ff077e24 */ /* 0x000fe2000f8e00ff */
[----:B------:R-:W-:Y:S01]  /*61a0*/  MOV R6, UR4 ;  /* 0x0000000400067c02 */ /* 0x000fe20008000f00 */
[----:B------:R-:W-:Y:S01]  /*61b0*/  IMAD.MOV.U32 R12, RZ, RZ, 0x1 ;  /* 0x00000001ff0c7424 */ /* 0x000fe200078e00ff */
[----:B------:R-:W-:-:S02]  /*61c0*/  MOV R11, UR7 ;  /* 0x00000007000b7c02 */ /* 0x000fc40008000f00 */
[----:B------:R-:W-:Y:S02]  /*61d0*/  MOV R8, 0x70 ;  /* 0x0000007000087802 */ /* 0x000fe40000000f00 */
[----:B-1----:R-:W-:-:S07]  /*61e0*/  MOV R13, RZ ;  /* 0x000000ff000d7202 */ /* 0x002fce0000000f00 */
[----:B------:R-:W-:-:S07]  /*61f0*/  LEPC R20, `(.L_x_50) ;  /* 0x000000001014794e */ /* 0x000fce0000000000 */
[----:B--2---:R-:W-:Y:S05]  /*6200*/  CALL.ABS.NOINC R2 ;  /* 0x0000000002007343 */ /* 0x004fea0003c00000 */
.L_x_50:
[----:B------:R-:W-:Y:S01]  /*6210*/  UIADD3 UR4, UR36, -0x1, URZ ;  /* 0xffffffff24047890 */ /* 0x000fe2000fffe03f */
[----:B------:R-:W-:-:S05]  /*6220*/  MOV R19, UR37 ;  /* 0x0000002500137c02 */ /* 0x000fca0008000f00 */
[----:B------:R-:W-:-:S05]  /*6230*/  MOV R0, UR4 ;  /* 0x0000000400007c02 */ /* 0x000fca0008000f00 */
[----:B------:R-:W-:-:S05]  /*6240*/  IMAD R19, R0, 0x900, R19 ;  /* 0x0000090000137824 */ /* 0x000fca00078e0213 */
[----:B------:R-:W-:-:S13]  /*6250*/  LOP3.LUT P0, RZ, R19, 0x90, RZ, 0xc0, !PT ;  /* 0x0000009013ff7812 */ /* 0x000fda000780c0ff */
[----:B------:R-:W-:Y:S05]  /*6260*/  @!P0 BRA `(.L_x_51) ;  /* 0x0000000000408947 */ /* 0x000fea0003800000 */
[----:B------:R-:W-:Y:S01]  /*6270*/  MOV R0, 0x0 ;  /* 0x0000000000007802 */ /* 0x000fe20000000f00 */
[----:B------:R-:W-:Y:S01]  /*6280*/  ULDC.64 UR4, c[0x4][0x68] ;  /* 0x01001a0000047ab9 */ /* 0x000fe20000000a00 */
[----:B------:R-:W-:Y:S01]  /*6290*/  ULDC.64 UR6, c[0x4][0x8] ;  /* 0x0100020000067ab9 */ /* 0x000fe20000000a00 */
[----:B------:R-:W-:Y:S01]  /*62a0*/  IMAD.U32 R4, RZ, RZ, UR4 ;  /* 0x00000004ff047e24 */ /* 0x000fe2000f8e00ff */
[----:B--2-4-:R1:W2:Y:S01]  /*62b0*/  LDC.64 R2, c[0x4][R0] ;  /* 0x0100000000027b82 */ /* 0x0142a20000000a00 */
[----:B------:R-:W-:Y:S01]  /*62c0*/  MOV R5, UR5 ;  /* 0x0000000500057c02 */ /* 0x000fe20008000f00 */
[----:B------:R-:W-:Y:S01]  /*62d0*/  ULDC.64 UR4, c[0x4][0x70] ;  /* 0x01001c0000047ab9 */ /* 0x000fe20000000a00 */
[----:B------:R-:W-:Y:S01]  /*62e0*/  IMAD.U32 R10, RZ, RZ, UR6 ;  /* 0x00000006ff0a7e24 */ /* 0x000fe2000f8e00ff */
[----:B------:R-:W-:Y:S02]  /*62f0*/  MOV R6, UR4 ;  /* 0x0000000400067c02 */ /* 0x000fe40008000f00 */
[----:B------:R-:W-:-:S02]  /*6300*/  MOV R7, UR5 ;  /* 0x0000000500077c02 */ /* 0x000fc40008000f00 */
[----:B------:R-:W-:Y:S02]  /*6310*/  MOV R11, UR7 ;  /* 0x00000007000b7c02 */ /* 0x000fe40008000f00 */
[----:B------:R-:W-:Y:S02]  /*6320*/  MOV R8, 0x70 ;  /* 0x0000007000087802 */ /* 0x000fe40000000f00 */
[----:B------:R-:W-:Y:S02]  /*6330*/  MOV R12, 0x1 ;  /* 0x00000001000c7802 */ /* 0x000fe40000000f00 */
[----:B-1----:R-:W-:-:S07]  /*6340*/  MOV R13, RZ ;  /* 0x000000ff000d7202 */ /* 0x002fce0000000f00 */
[----:B------:R-:W-:-:S07]  /*6350*/  LEPC R20, `(.L_x_51) ;  /* 0x000000001014794e */ /* 0x000fce0000000000 */
[----:B--2---:R-:W-:Y:S05]  /*6360*/  CALL.ABS.NOINC R2 ;  /* 0x0000000002007343 */ /* 0x004fea0003c00000 */
.L_x_51:
[----:B------:R-:W1:Y:S01]  /*6370*/  S2R R4, SR_TID.X ;  /* 0x0000000000047919 */ /* 0x000e620000002100 */
[----:B------:R-:W-:Y:S01]  /*6380*/  ULDC.64 UR4, c[0x0][0x730] ;  /* 0x0001cc0000047ab9 */ /* 0x000fe20000000a00 */
[----:B------:R-:W-:Y:S02]  /*6390*/  IADD3 R16, R16, 0x1f, RZ ;  /* 0x0000001f10107810 */ /* 0x000fe40007ffe0ff */
[----:B------:R-:W-:Y:S02]  /*63a0*/  ISETP.NE.U32.AND P0, PT, RZ, UR4, PT ;  /* 0x00000004ff007c0c */ /* 0x000fe4000bf05070 */
[----:B------:R-:W-:Y:S02]  /*63b0*/  LEA R5, R17, R18, 0x4 ;  /* 0x0000001211057211 */ /* 0x000fe400078e20ff */
[----:B------:R-:W-:-:S13]  /*63c0*/  ISETP.NE.AND.EX P0, PT, RZ, UR5, PT, P0 ;  /* 0x00000005ff007c0c */ /* 0x000fda000bf05300 */
[----:B------:R-:W3:Y:S01]  /*63d0*/  @P0 LDC R22, c[0x0][0x720] ;  /* 0x0001c800ff160b82 */ /* 0x000ee20000000800 */
[----:B------:R-:W-:Y:S01]  /*63e0*/  ISETP.GT.U32.AND P0, PT, R16, 0x3e, PT ;  /* 0x0000003e1000780c */ /* 0x000fe20003f04070 */
[----:B-1----:R-:W-:Y:S01]  /*63f0*/  IMAD.SHL.U32 R0, R4, 0x10, RZ ;  /* 0x0000001004007824 */ /* 0x002fe200078e00ff */
[----:B--2-4-:R-:W-:-:S04]  /*6400*/  SHF.R.U32.HI R3, RZ, 0x1, R4 ;  /* 0x00000001ff037819 */ /* 0x014fc80000011604 */
[C---:B------:R-:W-:Y:S02]  /*6410*/  LOP3.LUT R2, R0.reuse, 0x40, RZ, 0xc0, !PT ;  /* 0x0000004000027812 */ /* 0x040fe400078ec0ff */
[----:B------:R-:W-:Y:S02]  /*6420*/  LOP3.LUT R0, R0, 0x80, RZ, 0xc0, !PT ;  /* 0x0000008000007812 */ /* 0x000fe400078ec0ff */
[----:B------:R-:W-:Y:S02]  /*6430*/  LOP3.LUT R2, R2, 0x8, R3, 0xf8, !PT ;  /* 0x0000000802027812 */ /* 0x000fe400078ef803 */
[----:B------:R-:W-:Y:S02]  /*6440*/  SHF.L.U32 R3, R4, 0x1, RZ ;  /* 0x0000000104037819 */ /* 0x000fe400000006ff */
[----:B------:R-:W-:Y:S01]  /*6450*/  LEA R5, R5, R0, 0x4 ;  /* 0x0000000005057211 */ /* 0x000fe200078e20ff */
[-C--:B---3--:R-:W-:Y:S01]  /*6460*/  FMUL R0, R23, R22.reuse ;  /* 0x0000001617007220 */ /* 0x088fe20000400000 */
[----:B------:R-:W-:Y:S01]  /*6470*/  LOP3.LUT R2, R2, 0x8, R3, 0x78, !PT ;  /* 0x0000000802027812 */ /* 0x000fe200078e7803 */
[-C--:B------:R-:W-:Y:S01]  /*6480*/  FMUL R3, R89, R22.reuse ;  /* 0x0000001659037220 */ /* 0x080fe20000400000 */
[-C--:B------:R-:W-:Y:S01]  /*6490*/  FMUL R4, R27, R22.reuse ;  /* 0x000000161b047220 */ /* 0x080fe20000400000 */
[-C--:B------:R-:W-:Y:S01]  /*64a0*/  FMUL R7, R91, R22.reuse ;  /* 0x000000165b077220 */ /* 0x080fe20000400000 */
[-C--:B------:R-:W-:Y:S01]  /*64b0*/  FMUL R6, R25, R22.reuse ;  /* 0x0000001619067220 */ /* 0x080fe20000400000 */
[-C--:B------:R-:W-:Y:S01]  /*64c0*/  FMUL R9, R93, R22.reuse ;  /* 0x000000165d097220 */ /* 0x080fe20000400000 */
[-C--:B------:R-:W-:Y:S01]  /*64d0*/  FMUL R8, R29, R22.reuse ;  /* 0x000000161d087220 */ /* 0x080fe20000400000 */
[----:B------:R-:W-:Y:S01]  /*64e0*/  FMUL R11, R95, R22 ;  /* 0x000000165f0b7220 */ /* 0x000fe20000400000 */
[----:B------:R-:W-:Y:S01]  /*64f0*/  IMAD.IADD R2, R2, 0x1, R5 ;  /* 0x0000000102027824 */ /* 0x000fe200078e0205 */
[----:B------:R-:W-:-:S02]  /*6500*/  F2FP.BF16.F32.PACK_AB R12, R3, R0 ;  /* 0x00000000030c723e */ /* 0x000fc400000010ff */
[----:B------:R-:W-:Y:S02]  /*6510*/  F2FP.BF16.F32.PACK_AB R13, R7, R4 ;  /* 0x00000004070d723e */ /* 0x000fe400000010ff */
[----:B------:R-:W-:Y:S02]  /*6520*/  F2FP.BF16.F32.PACK_AB R14, R9, R6 ;  /* 0x00000006090e723e */ /* 0x000fe400000010ff */
[----:B------:R-:W-:Y:S01]  /*6530*/  F2FP.BF16.F32.PACK_AB R15, R11, R8 ;  /* 0x000000080b0f723e */ /* 0x000fe200000010ff */
[----:B------:R-:W-:Y:S06]  /*6540*/  @P0 BRA `(.L_x_52) ;  /* 0x0000000000040947 */ /* 0x000fec0003800000 */
[----:B------:R-:W-:-:S04]  /*6550*/  DEPBAR.LE SB0, 0x0 ;  /* 0x000080000000791a */ /* 0x000fc80000000000 */
.L_x_52:
[----:B------:R-:W-:Y:S05]  /*6560*/  WARPSYNC.ALL ;  /* 0x0000000000007948 */ /* 0x000fea0003800000 */
[----:B------:R-:W-:Y:S01]  /*6570*/  BAR.SYNC.DEFER_BLOCKING 0x1, 0x80 ;  /* 0x0042000000007b1d */ /* 0x000fe20000010000 */
[----:B------:R-:W-:-:S05]  /*6580*/  LEA R2, R2, R19, 0x1 ;  /* 0x0000001302027211 */ /* 0x000fca00078e08ff */
[----:B------:R-:W-:Y:S01]  /*6590*/  BSSY B0, `(.L_x_53) ;  /* 0x0000013000007945 */ /* 0x000fe20003800000 */
[----:B------:R1:W-:Y:S01]  /*65a0*/  STSM.16.M88.4 [R2], R12 ;  /* 0x0000000c02007844 */ /* 0x0003e20000000200 */
[----:B------:R-:W-:Y:S01]  /*65b0*/  @!PT LDS RZ, [RZ] ;  /* 0x00000000fffff984 */ /* 0x000fe20000000800 */
[----:B------:R-:W-:Y:S01]  /*65c0*/  @!PT LDS RZ, [RZ] ;  /* 0x00000000fffff984 */ /* 0x000fe20000000800 */
[----:B------:R-:W-:Y:S01]  /*65d0*/  @!PT LDS RZ, [RZ] ;  /* 0x00000000fffff984 */ /* 0x000fe20000000800 */
[----:B------:R-:W-:Y:S01]  /*65e0*/  @!PT LDS RZ, [RZ] ;  /* 0x00000000fffff984 */ /* 0x000fe20000000800 */
[----:B------:R2:W-:Y:S06]  /*65f0*/  MEMBAR.ALL.CTA ;  /* 0x0000000000007992 */ /* 0x0005ec0000008000 */
[----:B--2---:R-:W2:Y:S02]  /*6600*/  FENCE.VIEW.ASYNC.S ;  /* 0x00000000000073c6 */ /* 0x004ea40000000000 */
[----:B--2---:R-:W-:Y:S06]  /*6610*/  BAR.SYNC.DEFER_BLOCKING 0x1, 0x80 ;  /* 0x0042000000007b1d */ /* 0x004fec0000010000 */
[----:B------:R-:W-:Y:S05]  /*6620*/  @P0 BRA `(.L_x_54) ;  /* 0x0000000000240947 */ /* 0x000fea0003800000 */
[----:B------:R-:W-:Y:S01]  /*6630*/  S2UR UR44, SR_CTAID.Z ;  /* 0x00000000002c79c3 */ /* 0x000fe20000002700 */
[----:B------:R-:W-:Y:S01]  /*6640*/  ULDC.64 UR4, c[0x0][0x198] ;  /* 0x0000660000047ab9 */ /* 0x000fe20000000a00 */
[----:B------:R-:W-:Y:S01]  /*6650*/  R2UR UR40, R19 ;  /* 0x00000000132872ca */ /* 0x000fe200000e0000 */
[----:B------:R-:W-:Y:S01]  /*6660*/  UIADD3 UR4, UP0, UR4, 0x670, URZ ;  /* 0x0000067004047890 */ /* 0x000fe2000ff1e03f */
[----:B------:R-:W-:-:S03]  /*6670*/  UMOV UR41, URZ ;  /* 0x0000003f00297c82 */ /* 0x000fc60008000000 */
[----:B------:R-:W-:Y:S01]  /*6680*/  UIADD3.X UR5, URZ, UR5, URZ, UP0, !UPT ;  /* 0x000000053f057290 */ /* 0x000fe200087fe43f */
[----:B------:R-:W2:Y:S08]  /*6690*/  S2UR UR43, SR_CTAID.Y ;  /* 0x00000000002b79c3 */ /* 0x000eb00000002600 */
[----:B--2---:R2:W-:Y:S02]  /*66a0*/  UTMASTG.4D [UR40], [UR4] ;  /* 0x00000028040073b5 */ /* 0x0045e40008018000 */
[----:B--2---:R0:W-:Y:S02]  /*66b0*/  UTMACMDFLUSH ;  /* 0x00000000000079b7 */ /* 0x0041e40000000000 */
.L_x_54:
[----:B------:R-:W-:Y:S05]  /*66c0*/  BSYNC B0 ;  /* 0x0000000000007941 */ /* 0x000fea0003800000 */
.L_x_53:
[----:B------:R-:W-:Y:S01]  /*66d0*/  UIADD3 UR36, UR36, -0x1, URZ ;  /* 0xffffffff24247890 */ /* 0x000fe2000fffe03f */
[----:B------:R-:W-:-:S04]  /*66e0*/  DEPBAR.LE SB0, 0x0 ;  /* 0x000080000000791a */ /* 0x000fc80000000000 */
[----:B------:R-:W-:-:S04]  /*66f0*/  USHF.L.U32 UR4, UR36, 0x3, URZ ;  /* 0x0000000324047899 */ /* 0x000fc8000800063f */
[----:B------:R-:W-:-:S04]  /*6700*/  ULOP3.LUT UR4, UR4, 0x8, URZ, 0xe2, !UPT ;  /* 0x0000000804047892 */ /* 0x000fc8000f8ee23f */
[----:B------:R-:W-:-:S06]  /*6710*/  ULOP3.LUT UR4, UR4, 0x18, URZ, 0x3c, !UPT ;  /* 0x0000001804047892 */ /* 0x000fcc000f8e3c3f */
[----:B------:R-:W-:-:S04]  /*6720*/  MOV R0, UR4 ;  /* 0x0000000400007c02 */ /* 0x000fc80008000f00 */
[----:B------:R-:W-:Y:S01]  /*6730*/  SYNCS.ARRIVE.TRANS64.A1T0 RZ, [R0+UR37+0x6090], RZ ;  /* 0x006090ff00ff79a7 */ /* 0x000fe20008100025 */
[----:B------:R-:W-:Y:S05]  /*6740*/  EXIT ;  /* 0x000000000000794d */ /* 0x000fea0003800000 */
.L_x_6:
[----:B------:R-:W-:-:S08]  /*6750*/  UISETP.NE.AND UP0, UPT, UR7, 0x1, UPT ;  /* 0x000000010700788c */ /* 0x000fd0000bf05270 */
[----:B------:R-:W1:-:S00]  /*6760*/  USETMAXREG.DEALLOC.CTAPOOL 0x18 ;  /* 0x00000018000079c8 */ /* 0x000e4000080e0500 */
[----:B------:R-:W-:-:S13]  /*6770*/  PLOP3.LUT P0, PT, PT, PT, UP0, 0x80, 0x0 ;  /* 0x000000000000781c */ /* 0x000fda0003f0f008 */
[----:B------:R-:W-:Y:S05]  /*6780*/  @P0 EXIT ;  /* 0x000000000000094d */ /* 0x000fea0003800000 */
[----:B------:R-:W2:Y:S01]  /*6790*/  S2UR UR11, SR_CTAID.X ;  /* 0x00000000000b79c3 */ /* 0x000ea20000002500 */
[----:B------:R-:W-:Y:S01]  /*67a0*/  ELECT P3, URZ, PT ;  /* 0x00000000003f782f */ /* 0x000fe20003860000 */
[----:B------:R-:W-:Y:S01]  /*67b0*/  BSSY B0, `(.L_x_55) ;  /* 0x0000029000007945 */ /* 0x000fe20003800000 */
[----:B-1----:R-:W-:Y:S01]  /*67c0*/  MOV R0, RZ ;  /* 0x000000ff00007202 */ /* 0x002fe20000000f00 */
[----:B------:R-:W-:Y:S01]  /*67d0*/  IMAD.MOV.U32 R3, RZ, RZ, RZ ;  /* 0x000000ffff037224 */ /* 0x000fe200078e00ff */
[----:B------:R-:W-:-:S03]  /*67e0*/  MOV R7, RZ ;  /* 0x000000ff00077202 */ /* 0x000fc60000000f00 */
[----:B------:R-:W1:Y:S08]  /*67f0*/  S2UR UR20, SR_CTAID.Y ;  /* 0x00000000001479c3 */ /* 0x000e700000002600 */
[----:B------:R-:W3:Y:S01]  /*6800*/  S2UR UR21, SR_CTAID.Z ;  /* 0x00000000001579c3 */ /* 0x000ee20000002700 */
[----:B--2---:R-:W-:Y:S01]  /*6810*/  USHF.L.U32 UR11, UR11, 0x7, URZ ;  /* 0x000000070b0b7899 */ /* 0x004fe2000800063f */
[----:B------:R-:W-:Y:S11]  /*6820*/  @!P3 BRA `(.L_x_56) ;  /* 0x000000000084b947 */ /* 0x000ff60003800000 */
[----:B------:R-:W2:Y:S01]  /*6830*/  S2R R3, SR_CgaCtaId ;  /* 0x0000000000037919 */ /* 0x000ea20000008800 */
[----:B------:R-:W-:Y:S02]  /*6840*/  MOV R2, 0x400 ;  /* 0x0000040000027802 */ /* 0x000fe40000000f00 */
[----:B------:R-:W-:Y:S02]  /*6850*/  MOV R4, 0x1 ;  /* 0x0000000100047802 */ /* 0x000fe40000000f00 */
[----:B--2---:R-:W-:Y:S02]  /*6860*/  LEA R3, R3, R2, 0x18 ;  /* 0x0000000203037211 */ /* 0x004fe400078ec0ff */
[----:B------:R-:W-:-:S04]  /*6870*/  SHF.L.U32 R2, R4, 0x1f, RZ ;  /* 0x0000001f04027819 */ /* 0x000fc800000006ff */
[----:B------:R-:W2:Y:S02]  /*6880*/  SYNCS.PHASECHK.TRANS64.TRYWAIT P0, [R3+URZ+0x6060], R2 ;  /* 0x00606002030075a7 */ /* 0x000ea4000800017f */
[----:B--2---:R-:W-:Y:S05]  /*6890*/  @!P0 BRA `(.L_x_57) ;  /* 0x0000001000608947 */ /* 0x004fea0003800000 */
.L_x_93:
[----:B------:R-:W-:Y:S01]  /*68a0*/  ULOP3.LUT UR4, UR6, 0x2, URZ, 0xfc, !UPT ;  /* 0x0000000206047892 */ /* 0x000fe2000f8efc3f */
[----:B--2---:R-:W-:-:S03]  /*68b0*/  @P2 MOV R2, 0x800 ;  /* 0x0000080000022802 */ /* 0x004fc60000000f00 */
[----:B------:R-:W-:Y:S01]  /*68c0*/  UPRMT UR4, UR4, 0x9910, URZ ;  /* 0x0000991004047896 */ /* 0x000fe2000800003f */
[----:B------:R2:W-:Y:S03]  /*68d0*/  @P2 SYNCS.ARRIVE.TRANS64 RZ, [R3+URZ+0x6050], R2 ;  /* 0x0060500203ff29a7 */ /* 0x0005e6000800003f */
[----:B------:R-:W-:-:S06]  /*68e0*/  UISETP.NE.AND UP0, UPT, UR4, 0x2, UPT ;  /* 0x000000020400788c */ /* 0x000fcc000bf05270 */
[----:B------:R-:W-:-:S13]  /*68f0*/  PLOP3.LUT P0, PT, PT, PT, UP0, 0x80, 0x0 ;  /* 0x000000000000781c */ /* 0x000fda0003f0f008 */
[----:B--2---:R-:W-:Y:S05]  /*6900*/  @P0 BRA `(.L_x_58) ;  /* 0x0000000000040947 */ /* 0x004fea0003800000 */
[----:B-1-3--:R-:W-:Y:S01]  /*6910*/  BPT.TRAP 0x1 ;  /* 0x000000040000795c */ /* 0x00afe20000300000 */
.L_x_58:
[----:B------:R-:W-:-:S04]  /*6920*/  LOP3.LUT P0, RZ, R6, 0x1f, RZ, 0xc0, !PT ;  /* 0x0000001f06ff7812 */ /* 0x000fc8000780c0ff */
[----:B------:R-:W-:-:S13]  /*6930*/  PLOP3.LUT P0, PT, P0, P2, PT, 0x2a, 0x0 ;  /* 0x000000000000781c */ /* 0x000fda0000704572 */
[----:B------:R-:W-:Y:S05]  /*6940*/  @P0 BRA `(.L_x_59) ;  /* 0x0000000000040947 */ /* 0x000fea0003800000 */
[----:B-1-3--:R-:W-:Y:S01]  /*6950*/  BPT.TRAP 0x1 ;  /* 0x000000040000795c */ /* 0x00afe20000300000 */
.L_x_59:
[----:B------:R-:W-:Y:S01]  /*6960*/  R2UR UR8, R3 ;  /* 0x00000000030872ca */ /* 0x000fe200000e0000 */
[----:B------:R-:W-:Y:S01]  /*6970*/  ULDC.64 UR4, c[0x0][0x198] ;  /* 0x0000660000047ab9 */ /* 0x000fe20000000a00 */
[----:B------:R-:W-:Y:S01]  /*6980*/  UMOV UR14, 0x0 ;  /* 0x00000000000e7882 */ /* 0x000fe20000000000 */
[----:B------:R-:W-:Y:S01]  /*6990*/  UIADD3 UR4, UP0, UR4, 0xf0, URZ ;  /* 0x000000f004047890 */ /* 0x000fe2000ff1e03f */
[----:B------:R-:W-:Y:S01]  /*69a0*/  MOV R3, 0x1 ;  /* 0x0000000100037802 */ /* 0x000fe20000000f00 */
[----:B------:R-:W-:Y:S01]  /*69b0*/  UMOV UR15, 0x10000000 ;  /* 0x10000000000f7882 */ /* 0x000fe20000000000 */
[----:B------:R-:W-:Y:S01]  /*69c0*/  UMOV UR10, URZ ;  /* 0x0000003f000a7c82 */ /* 0x000fe20008000000 */
[----:B------:R-:W-:Y:S01]  /*69d0*/  UIADD3.X UR5, URZ, UR5, URZ, UP0, !UPT ;  /* 0x000000053f057290 */ /* 0x000fe200087fe43f */
[----:B------:R-:W-:Y:S01]  /*69e0*/  MOV R7, 0x40 ;  /* 0x0000004000077802 */ /* 0x000fe20000000f00 */
[----:B-1----:R-:W-:Y:S01]  /*69f0*/  UMOV UR12, UR20 ;  /* 0x00000014000c7c82 */ /* 0x002fe20008000000 */
[----:B---3--:R-:W-:-:S03]  /*6a00*/  UMOV UR13, UR21 ;  /* 0x00000015000d7c82 */ /* 0x008fc60008000000 */
[----:B------:R-:W-:-:S09]  /*6a10*/  UIADD3 UR9, UR8, 0x6050, URZ ;  /* 0x0000605008097890 */ /* 0x000fd2000fffe03f */
[----:B------:R2:W-:Y:S02]  /*6a20*/  UTMALDG.4D [UR8], [UR4], desc[UR14] ;  /* 0x00000e08040075b4 */ /* 0x0005e40008019000 */
[----:B--2---:R-:W-:Y:S01]  /*6a30*/  NOP ;  /* 0x0000000000007918 */ /* 0x004fe20000000000 */
.L_x_56:
[----:B-1-3--:R-:W-:Y:S05]  /*6a40*/  BSYNC B0 ;  /* 0x0000000000007941 */ /* 0x00afea0003800000 */
.L_x_55:
[----:B------:R-:W1:Y:S01]  /*6a50*/  LDC R2, c[0x0][0x28c] ;  /* 0x0000a300ff027b82 */ /* 0x000e620000000800 */
[----:B------:R-:W-:Y:S01]  /*6a60*/  BSSY B0, `(.L_x_60) ;  /* 0x0000023000007945 */ /* 0x000fe20003800000 */
[----:B-1----:R-:W-:-:S13]  /*6a70*/  ISETP.GT.AND P4, PT, R2, RZ, P3 ;  /* 0x000000ff0200720c */ /* 0x002fda0001f84270 */
[----:B------:R-:W-:Y:S05]  /*6a80*/  @!P4 BRA `(.L_x_61) ;  /* 0x000000000080c947 */ /* 0x000fea0003800000 */
[----:B------:R-:W1:Y:S01]  /*6a90*/  S2R R5, SR_CgaCtaId ;  /* 0x0000000000057919 */ /* 0x000e620000008800 */
[----:B------:R-:W-:-:S04]  /*6aa0*/  MOV R0, 0x400 ;  /* 0x0000040000007802 */ /* 0x000fc80000000f00 */
[----:B-1----:R-:W-:Y:S01]  /*6ab0*/  LEA R5, R5, R0, 0x18 ;  /* 0x0000000005057211 */ /* 0x002fe200078ec0ff */
[----:B------:R-:W-:-:S05]  /*6ac0*/  IMAD.MOV.U32 R0, RZ, RZ, 0x1 ;  /* 0x00000001ff007424 */ /* 0x000fca00078e00ff */
[----:B------:R-:W-:-:S04]  /*6ad0*/  SHF.L.U32 R0, R0, 0x1f, RZ ;  /* 0x0000001f00007819 */ /* 0x000fc800000006ff */
[----:B------:R-:W1:Y:S02]  /*6ae0*/  SYNCS.PHASECHK.TRANS64.TRYWAIT P0, [R5+URZ+0x6028], R0 ;  /* 0x00602800050075a7 */ /* 0x000e64000800017f */
[----:B-1----:R-:W-:Y:S05]  /*6af0*/  @!P0 BRA `(.L_x_62) ;  /* 0x0000000c00dc8947 */ /* 0x002fea0003800000 */
.L_x_94:
[----:B------:R-:W-:Y:S01]  /*6b00*/  ULOP3.LUT UR4, UR6, 0x2, URZ, 0xfc, !UPT ;  /* 0x0000000206047892 */ /* 0x000fe2000f8efc3f */
[----:B-1----:R-:W-:-:S03]  /*6b10*/  @P2 MOV R0, 0x1000 ;  /* 0x0000100000002802 */ /* 0x002fc60000000f00 */
[----:B------:R-:W-:Y:S01]  /*6b20*/  UPRMT UR4, UR4, 0x9910, URZ ;  /* 0x0000991004047896 */ /* 0x000fe2000800003f */
[----:B------:R1:W-:Y:S03]  /*6b30*/  @P2 SYNCS.ARRIVE.TRANS64 RZ, [R5+URZ+0x6000], R0 ;  /* 0x0060000005ff29a7 */ /* 0x0003e6000800003f */
[----:B------:R-:W-:-:S06]  /*6b40*/  UISETP.NE.AND UP0, UPT, UR4, 0x2, UPT ;  /* 0x000000020400788c */ /* 0x000fcc000bf05270 */
[----:B------:R-:W-:-:S13]  /*6b50*/  PLOP3.LUT P0, PT, PT, PT, UP0, 0x80, 0x0 ;  /* 0x000000000000781c */ /* 0x000fda0003f0f008 */
[----:B-1----:R-:W-:Y:S05]  /*6b60*/  @P0 BRA `(.L_x_63) ;  /* 0x0000000000040947 */ /* 0x002fea0003800000 */
[----:B------:R-:W-:Y:S01]  /*6b70*/  BPT.TRAP 0x1 ;  /* 0x000000040000795c */ /* 0x000fe20000300000 */
.L_x_63:
[----:B------:R-:W-:-:S04]  /*6b80*/  LOP3.LUT P0, RZ, R6, 0x1f, RZ, 0xc0, !PT ;  /* 0x0000001f06ff7812 */ /* 0x000fc8000780c0ff */
[----:B------:R-:W-:-:S13]  /*6b90*/  PLOP3.LUT P0, PT, P0, P2, PT, 0x2a, 0x0 ;  /* 0x000000000000781c */ /* 0x000fda0000704572 */
[----:B------:R-:W-:Y:S05]  /*6ba0*/  @P0 BRA `(.L_x_64) ;  /* 0x0000000000040947 */ /* 0x000fea0003800000 */
[----:B------:R-:W-:Y:S01]  /*6bb0*/  BPT.TRAP 0x1 ;  /* 0x000000040000795c */ /* 0x000fe20000300000 */
.L_x_64:
        /* <DEDUP_REMOVED lines=8> */
[----:B------:R-:W-:-:S05]  /*6c40*/  UMOV UR19, URZ ;  /* 0x0000003f00137c82 */ /* 0x000fca0008000000 */
[----:B------:R-:W-:Y:S02]  /*6c50*/  UIADD3 UR16, UR17, 0x1000, URZ ;  /* 0x0000100011107890 */ /* 0x000fe4000fffe03f */
[----:B------:R-:W-:-:S09]  /*6c60*/  UIADD3 UR17, UR17, 0x6000, URZ ;  /* 0x0000600011117890 */ /* 0x000fd2000fffe03f */
[----:B------:R1:W-:Y:S02]  /*6c70*/  UTMALDG.4D [UR16], [UR4], desc[UR8] ;  /* 0x00000810040075b4 */ /* 0x0003e40008019000 */
[----:B-1----:R-:W-:Y:S01]  /*6c80*/  NOP ;  /* 0x0000000000007918 */ /* 0x002fe20000000000 */
.L_x_61:
[----:B------:R-:W-:Y:S05]  /*6c90*/  BSYNC B0 ;  /* 0x0000000000007941 */ /* 0x000fea0003800000 */
.L_x_60:
[----:B------:R-:W-:Y:S04]  /*6ca0*/  BSSY B0, `(.L_x_65) ;  /* 0x0000025000007945 */ /* 0x000fe80003800000 */
[----:B------:R-:W-:Y:S05]  /*6cb0*/  @!P3 BRA `(.L_x_66) ;  /* 0x00000000008cb947 */ /* 0x000fea0003800000 */
[----:B------:R-:W1:Y:S01]  /*6cc0*/  S2R R5, SR_CgaCtaId ;  /* 0x0000000000057919 */ /* 0x000e620000008800 */
[----:B------:R-:W-:-:S04]  /*6cd0*/  MOV R4, 0x400 ;  /* 0x0000040000047802 */ /* 0x000fc80000000f00 */
[----:B-1----:R-:W-:Y:S02]  /*6ce0*/  LEA R8, R5, R4, 0x18 ;  /* 0x0000000405087211 */ /* 0x002fe400078ec0ff */
[----:B------:R-:W-:Y:S02]  /*6cf0*/  MOV R5, 0x1 ;  /* 0x0000000100057802 */ /* 0x000fe40000000f00 */
[----:B------:R-:W-:Y:S02]  /*6d00*/  LEA R4, R3, R8, 0x3 ;  /* 0x0000000803047211 */ /* 0x000fe400078e18ff */
[----:B------:R-:W-:-:S04]  /*6d10*/  SHF.L.U32 R5, R5, 0x1f, RZ ;  /* 0x0000001f05057819 */ /* 0x000fc800000006ff */
[----:B------:R-:W1:Y:S02]  /*6d20*/  SYNCS.PHASECHK.TRANS64.TRYWAIT P0, [R4+URZ+0x6060], R5 ;  /* 0x00606005040075a7 */ /* 0x000e64000800017f */
[----:B-1----:R-:W-:Y:S05]  /*6d30*/  @!P0 BRA `(.L_x_67) ;  /* 0x0000000c00608947 */ /* 0x002fea0003800000 */
.L_x_95:
[----:B------:R-:W-:Y:S01]  /*6d40*/  ULOP3.LUT UR4, UR6, 0x2, URZ, 0xfc, !UPT ;  /* 0x0000000206047892 */ /* 0x000fe2000f8efc3f */
[----:B-1----:R-:W-:-:S03]  /*6d50*/  @P2 IMAD.MOV.U32 R5, RZ, RZ, 0x800 ;  /* 0x00000800ff052424 */ /* 0x002fc600078e00ff */
[----:B------:R-:W-:Y:S01]  /*6d60*/  UPRMT UR4, UR4, 0x9910, URZ ;  /* 0x0000991004047896 */ /* 0x000fe2000800003f */
[----:B------:R1:W-:Y:S03]  /*6d70*/  @P2 SYNCS.ARRIVE.TRANS64 RZ, [R4+URZ+0x6050], R5 ;  /* 0x0060500504ff29a7 */ /* 0x0003e6000800003f */
[----:B------:R-:W-:-:S06]  /*6d80*/  UISETP.NE.AND UP0, UPT, UR4, 0x2, UPT ;  /* 0x000000020400788c */ /* 0x000fcc000bf05270 */
[----:B------:R-:W-:-:S13]  /*6d90*/  PLOP3.LUT P0, PT, PT, PT, UP0, 0x80, 0x0 ;  /* 0x000000000000781c */ /* 0x000fda0003f0f008 */
[----:B-1----:R-:W-:Y:S05]  /*6da0*/  @P0 BRA `(.L_x_68) ;  /* 0x0000000000040947 */ /* 0x002fea0003800000 */
[----:B------:R-:W-:Y:S01]  /*6db0*/  BPT.TRAP 0x1 ;  /* 0x000000040000795c */ /* 0x000fe20000300000 */
.L_x_68:
[----:B------:R-:W-:-:S04]  /*6dc0*/  LOP3.LUT P0, RZ, R6, 0x1f, RZ, 0xc0, !PT ;  /* 0x0000001f06ff7812 */ /* 0x000fc8000780c0ff */
[----:B------:R-:W-:-:S13]  /*6dd0*/  PLOP3.LUT P0, PT, P0, P2, PT, 0x2a, 0x0 ;  /* 0x000000000000781c */ /* 0x000fda0000704572 */
[----:B------:R-:W-:Y:S05]  /*6de0*/  @P0 BRA `(.L_x_69) ;  /* 0x0000000000040947 */ /* 0x000fea0003800000 */
[----:B------:R-:W-:Y:S01]  /*6df0*/  BPT.TRAP 0x1 ;  /* 0x000000040000795c */ /* 0x000fe20000300000 */
.L_x_69:
[----:B------:R-:W-:Y:S01]  /*6e00*/  R2UR UR16, R3 ;  /* 0x00000000031072ca */ /* 0x000fe200000e0000 */
[----:B------:R-:W-:Y:S01]  /*6e10*/  ULDC.64 UR8, c[0x0][0x198] ;  /* 0x0000660000087ab9 */ /* 0x000fe20000000a00 */
[----:B------:R-:W-:Y:S01]  /*6e20*/  R2UR UR4, R8 ;  /* 0x00000000080472ca */ /* 0x000fe200000e0000 */
[----:B------:R-:W-:Y:S01]  /*6e30*/  UIADD3 UR8, UP0, UR8, 0xf0, URZ ;  /* 0x000000f008087890 */ /* 0x000fe2000ff1e03f */
[----:B------:R-:W-:Y:S01]  /*6e40*/  R2UR UR19, R7 ;  /* 0x00000000071372ca */ /* 0x000fe200000e0000 */
[----:B------:R-:W-:Y:S01]  /*6e50*/  UMOV UR5, 0x10000000 ;  /* 0x1000000000057882 */ /* 0x000fe20000000000 */
[----:B------:R-:W-:Y:S01]  /*6e60*/  R2UR UR17, R4 ;  /* 0x00000000041172ca */ /* 0x000fe200000e0000 */
[----:B------:R-:W-:Y:S01]  /*6e70*/  UIADD3.X UR9, URZ, UR9, URZ, UP0, !UPT ;  /* 0x000000093f097290 */ /* 0x000fe200087fe43f */
[----:B------:R-:W-:-:S07]  /*6e80*/  UMOV UR18, URZ ;  /* 0x0000003f00127c82 */ /* 0x000fce0008000000 */
[----:B------:R-:W-:Y:S02]  /*6e90*/  ULEA UR16, UR16, UR4, 0xb ;  /* 0x0000000410107291 */ /* 0x000fe4000f8e583f */
[----:B------:R-:W-:Y:S02]  /*6ea0*/  UIADD3 UR19, UR11, UR19, URZ ;  /* 0x000000130b137290 */ /* 0x000fe4000fffe03f */
[----:B------:R-:W-:Y:S01]  /*6eb0*/  UIADD3 UR17, UR17, 0x6050, URZ ;  /* 0x0000605011117890 */ /* 0x000fe2000fffe03f */
[----:B------:R-:W-:-:S08]  /*6ec0*/  UMOV UR4, 0x0 ;  /* 0x0000000000047882 */ /* 0x000fd00000000000 */
[----:B------:R1:W-:Y:S02]  /*6ed0*/  UTMALDG.4D [UR16], [UR8], desc[UR4] ;  /* 0x00000410080075b4 */ /* 0x0003e40008019000 */
[----:B-1----:R-:W-:Y:S01]  /*6ee0*/  NOP ;  /* 0x0000000000007918 */ /* 0x002fe20000000000 */
.L_x_66:
[----:B------:R-:W-:Y:S05]  /*6ef0*/  BSYNC B0 ;  /* 0x0000000000007941 */ /* 0x000fea0003800000 */
.L_x_65:
[----:B------:R-:W-:Y:S01]  /*6f00*/  BSSY B0, `(.L_x_70) ;  /* 0x0000027000007945 */ /* 0x000fe20003800000 */
[----:B------:R-:W-:-:S03]  /*6f10*/  MOV R8, RZ ;  /* 0x000000ff00087202 */ /* 0x000fc60000000f00 */
        /* <DEDUP_REMOVED lines=9> */
.L_x_96:
        /* <DEDUP_REMOVED lines=8> */
.L_x_73:
[----:B------:R-:W-:-:S04]  /*7030*/  LOP3.LUT P0, RZ, R6, 0x1f, RZ, 0xc0, !PT ;  /* 0x0000001f06ff7812 */ /* 0x000fc8000780c0ff */
[----:B------:R-:W-:-:S13]  /*7040*/  PLOP3.LUT P0, PT, P0, P2, PT, 0x2a, 0x0 ;  /* 0x000000000000781c */ /* 0x000fda0000704572 */
[----:B------:R-:W-:Y:S05]  /*7050*/  @P0 BRA `(.L_x_74) ;  /* 0x0000000000040947 */ /* 0x000fea0003800000 */
[----:B------:R-:W-:Y:S01]  /*7060*/  BPT.TRAP 0x1 ;  /* 0x000000040000795c */ /* 0x000fe20000300000 */
.L_x_74:
[C---:B------:R-:W-:Y:S01]  /*7070*/  IMAD R5, R0.reuse, 0x1000, R5 ;  /* 0x0000100000057824 */ /* 0x040fe200078e0205 */
[----:B------:R-:W-:Y:S01]  /*7080*/  R2UR UR17, R3 ;  /* 0x00000000031172ca */ /* 0x000fe200000e0000 */
[----:B------:R-:W-:Y:S01]  /*7090*/  ULDC.64 UR4, c[0x0][0x198] ;  /* 0x0000660000047ab9 */ /* 0x000fe20000000a00 */
[----:B------:R-:W-:Y:S01]  /*70a0*/  UMOV UR8, 0x0 ;  /* 0x0000000000087882 */ /* 0x000fe20000000000 */
[----:B------:R-:W-:Y:S01]  /*70b0*/  UIADD3 UR4, UP0, UR4, 0x2f0, URZ ;  /* 0x000002f004047890 */ /* 0x000fe2000ff1e03f */
[----:B------:R-:W-:Y:S01]  /*70c0*/  R2UR UR16, R5 ;  /* 0x00000000051072ca */ /* 0x000fe200000e0000 */
[----:B------:R-:W-:Y:S01]  /*70d0*/  UMOV UR9, 0x10000000 ;  /* 0x1000000000097882 */ /* 0x000fe20000000000 */
[----:B------:R-:W-:Y:S01]  /*70e0*/  UMOV UR18, URZ ;  /* 0x0000003f00127c82 */ /* 0x000fe20008000000 */
[----:B------:R-:W-:Y:S01]  /*70f0*/  UIADD3.X UR5, URZ, UR5, URZ, UP0, !UPT ;  /* 0x000000053f057290 */ /* 0x000fe200087fe43f */
[----:B------:R-:W-:Y:S01]  /*7100*/  IADD3 R0, R0, 0x1, RZ ;  /* 0x0000000100007810 */ /* 0x000fe20007ffe0ff */
[----:B------:R-:W-:Y:S01]  /*7110*/  UMOV UR19, URZ ;  /* 0x0000003f00137c82 */ /* 0x000fe20008000000 */
[----:B------:R-:W-:-:S03]  /*7120*/  MOV R8, 0x1 ;  /* 0x0000000100087802 */ /* 0x000fc60000000f00 */
[----:B------:R-:W-:-:S04]  /*7130*/  UIADD3 UR17, UR17, 0x6000, URZ ;  /* 0x0000600011117890 */ /* 0x000fc8000fffe03f */
[----:B------:R-:W-:-:S09]  /*7140*/  UIADD3 UR16, UR16, 0x1000, URZ ;  /* 0x0000100010107890 */ /* 0x000fd2000fffe03f */
[----:B------:R1:W-:Y:S02]  /*7150*/  UTMALDG.4D [UR16], [UR4], desc[UR8] ;  /* 0x00000810040075b4 */ /* 0x0003e40008019000 */
[----:B-1----:R-:W-:Y:S01]  /*7160*/  NOP ;  /* 0x0000000000007918 */ /* 0x002fe20000000000 */
.L_x_71:
[----:B------:R-:W-:Y:S05]  /*7170*/  BSYNC B0 ;  /* 0x0000000000007941 */ /* 0x000fea0003800000 */
.L_x_70:
[----:B------:R-:W-:-:S13]  /*7180*/  ISETP.GE.AND P0, PT, R2, 0x81, PT ;  /* 0x000000810200780c */ /* 0x000fda0003f06270 */
[----:B------:R-:W-:Y:S05]  /*7190*/  @!P0 EXIT ;  /* 0x000000000000894d */ /* 0x000fea0003800000 */
[----:B------:R-:W-:Y:S01]  /*71a0*/  IADD3 R2, R2, 0x7f, RZ ;  /* 0x0000007f02027810 */ /* 0x000fe20007ffe0ff */
[----:B------:R-:W-:Y:S01]  /*71b0*/  BSSY B0, `(.L_x_75) ;  /* 0x000005b000007945 */ /* 0x000fe20003800000 */
[----:B------:R-:W-:Y:S02]  /*71c0*/  LOP3.LUT P0, RZ, R6, 0x1f, RZ, 0xc0, !PT ;  /* 0x0000001f06ff7812 */ /* 0x000fe4000780c0ff */
[----:B------:R-:W-:Y:S02]  /*71d0*/  SHF.R.S32.HI R3, RZ, 0x1f, R2 ;  /* 0x0000001fff037819 */ /* 0x000fe40000011402 */
[----:B------:R-:W-:Y:S02]  /*71e0*/  PLOP3.LUT P0, PT, P0, P2, PT, 0x2a, 0x0 ;  /* 0x000000000000781c */ /* 0x000fe40000704572 */
[----:B------:R-:W-:Y:S02]  /*71f0*/  LEA.HI R3, R3, R2, RZ, 0x7 ;  /* 0x0000000203037211 */ /* 0x000fe400078f38ff */
[----:B------:R-:W-:-:S02]  /*7200*/  MOV R2, UR6 ;  /* 0x0000000600027c02 */ /* 0x000fc40008000f00 */
[----:B------:R-:W-:Y:S02]  /*7210*/  SHF.R.S32.HI R3, RZ, 0x7, R3 ;  /* 0x00000007ff037819 */ /* 0x000fe40000011403 */
[----:B------:R-:W-:-:S03]  /*7220*/  LOP3.LUT R2, R2, 0x2, RZ, 0xfc, !PT ;  /* 0x0000000202027812 */ /* 0x000fc600078efcff */
[----:B------:R-:W-:Y:S01]  /*7230*/  IMAD.SHL.U32 R4, R3, 0x2, RZ ;  /* 0x0000000203047824 */ /* 0x000fe200078e00ff */
[----:B------:R-:W-:-:S07]  /*7240*/  MOV R3, 0x1 ;  /* 0x0000000100037802 */ /* 0x000fce0000000f00 */
.L_x_86:
[----:B------:R-:W-:Y:S04]  /*7250*/  BSSY B1, `(.L_x_76) ;  /* 0x0000025000017945 */ /* 0x000fe80003800000 */
[----:B------:R-:W-:Y:S05]  /*7260*/  @!P3 BRA `(.L_x_77) ;  /* 0x00000000008cb947 */ /* 0x000fea0003800000 */
[----:B------:R-:W1:Y:S01]  /*7270*/  S2R R6, SR_CgaCtaId ;  /* 0x0000000000067919 */ /* 0x000e620000008800 */
[----:B------:R-:W-:-:S04]  /*7280*/  MOV R5, 0x400 ;  /* 0x0000040000057802 */ /* 0x000fc80000000f00 */
[----:B-1----:R-:W-:Y:S02]  /*7290*/  LEA R7, R6, R5, 0x18 ;  /* 0x0000000506077211 */ /* 0x002fe400078ec0ff */
[----:B------:R-:W-:Y:S02]  /*72a0*/  SHF.L.U32 R5, R3, 0x1f, RZ ;  /* 0x0000001f03057819 */ /* 0x000fe400000006ff */
[----:B------:R-:W-:-:S04]  /*72b0*/  LEA R6, R0, R7, 0x3 ;  /* 0x0000000700067211 */ /* 0x000fc800078e18ff */
[----:B------:R-:W1:Y:S02]  /*72c0*/  SYNCS.PHASECHK.TRANS64.TRYWAIT P4, [R6+URZ+0x6028], R5 ;  /* 0x00602805060075a7 */ /* 0x000e64000808017f */
[----:B-1----:R-:W-:Y:S05]  /*72d0*/  @!P4 BRA `(.L_x_78) ;  /* 0x000000080020c947 */ /* 0x002fea0003800000 */
.L_x_97:
[----:B-1----:R-:W-:-:S04]  /*72e0*/  @P2 MOV R5, 0x1000 ;  /* 0x0000100000052802 */ /* 0x002fc80000000f00 */
[----:B------:R1:W-:Y:S02]  /*72f0*/  @P2 SYNCS.ARRIVE.TRANS64 RZ, [R6+URZ+0x6000], R5 ;  /* 0x0060000506ff29a7 */ /* 0x0003e4000800003f */
[----:B-1----:R-:W-:-:S04]  /*7300*/  PRMT R5, R2, 0x9910, RZ ;  /* 0x0000991002057816 */ /* 0x002fc800000000ff */
[----:B------:R-:W-:-:S13]  /*7310*/  ISETP.NE.AND P4, PT, R5, 0x2, PT ;  /* 0x000000020500780c */ /* 0x000fda0003f85270 */
[----:B------:R-:W-:Y:S05]  /*7320*/  @P4 BRA `(.L_x_79) ;  /* 0x0000000000044947 */ /* 0x000fea0003800000 */
[----:B------:R-:W-:Y:S01]  /*7330*/  BPT.TRAP 0x1 ;  /* 0x000000040000795c */ /* 0x000fe20000300000 */
.L_x_79:
[----:B------:R-:W-:Y:S05]  /*7340*/  @P0 BRA `(.L_x_80) ;  /* 0x0000000000040947 */ /* 0x000fea0003800000 */
[----:B------:R-:W-:Y:S01]  /*7350*/  BPT.TRAP 0x1 ;  /* 0x000000040000795c */ /* 0x000fe20000300000 */
.L_x_80:
[----:B------:R-:W-:Y:S01]  /*7360*/  LEA R7, R0, R7, 0xc ;  /* 0x0000000700077211 */ /* 0x000fe200078e60ff */
[----:B------:R-:W-:Y:S01]  /*7370*/  ULDC.64 UR4, c[0x0][0x198] ;  /* 0x0000660000047ab9 */ /* 0x000fe20000000a00 */
[----:B------:R-:W-:Y:S01]  /*7380*/  R2UR UR17, R6 ;  /* 0x00000000061172ca */ /* 0x000fe200000e0000 */
[----:B------:R-:W-:Y:S01]  /*7390*/  UIADD3 UR4, UP0, UR4, 0x1f0, URZ ;  /* 0x000001f004047890 */ /* 0x000fe2000ff1e03f */
[----:B------:R-:W-:Y:S01]  /*73a0*/  R2UR UR16, R7 ;  /* 0x00000000071072ca */ /* 0x000fe200000e0000 */
[----:B------:R-:W-:Y:S01]  /*73b0*/  UMOV UR8, 0x0 ;  /* 0x0000000000087882 */ /* 0x000fe20000000000 */
[----:B------:R-:W-:Y:S01]  /*73c0*/  R2UR UR19, R8 ;  /* 0x00000000081372ca */ /* 0x000fe200000e0000 */
[----:B------:R-:W-:Y:S01]  /*73d0*/  UIADD3.X UR5, URZ, UR5, URZ, UP0, !UPT ;  /* 0x000000053f057290 */ /* 0x000fe200087fe43f */
[----:B------:R-:W-:Y:S01]  /*73e0*/  VIADD R5, R0, 0x1 ;  /* 0x0000000100057836 */ /* 0x000fe20000000000 */
[----:B------:R-:W-:Y:S01]  /*73f0*/  UMOV UR9, 0x10000000 ;  /* 0x1000000000097882 */ /* 0x000fe20000000000 */
[----:B------:R-:W-:-:S03]  /*7400*/  UMOV UR18, URZ ;  /* 0x0000003f00127c82 */ /* 0x000fc60008000000 */
[----:B------:R-:W-:Y:S02]  /*7410*/  ISETP.NE.AND P4, PT, R5, 0x5, PT ;  /* 0x000000050500780c */ /* 0x000fe40003f85270 */
[----:B------:R-:W-:Y:S02]  /*7420*/  UIADD3 UR17, UR17, 0x6000, URZ ;  /* 0x0000600011117890 */ /* 0x000fe4000fffe03f */
[----:B------:R-:W-:Y:S01]  /*7430*/  UIADD3 UR16, UR16, 0x1000, URZ ;  /* 0x0000100010107890 */ /* 0x000fe2000fffe03f */
[----:B------:R-:W-:Y:S01]  /*7440*/  SEL R0, RZ, 0x1, P4 ;  /* 0x00000001ff007807 */ /* 0x000fe20002000000 */
[----:B------:R-:W-:-:S03]  /*7450*/  USHF.L.U32 UR19, UR19, 0x7, URZ ;  /* 0x0000000713137899 */ /* 0x000fc6000800063f */
[----:B------:R-:W-:Y:S02]  /*7460*/  LOP3.LUT R3, R3, R0, RZ, 0x3c, !PT ;  /* 0x0000000003037212 */ /* 0x000fe400078e3cff */
[----:B------:R-:W-:-:S04]  /*7470*/  SEL R0, R5, RZ, P4 ;  /* 0x000000ff05007207 */ /* 0x000fc80002000000 */
[----:B------:R1:W-:Y:S02]  /*7480*/  UTMALDG.4D [UR16], [UR4], desc[UR8] ;  /* 0x00000810040075b4 */ /* 0x0003e40008019000 */
[----:B-1----:R-:W-:Y:S01]  /*7490*/  NOP ;  /* 0x0000000000007918 */ /* 0x002fe20000000000 */
.L_x_77:
[----:B------:R-:W-:Y:S05]  /*74a0*/  BSYNC B1 ;  /* 0x0000000000017941 */ /* 0x000fea0003800000 */
.L_x_76:
[----:B------:R-:W-:Y:S01]  /*74b0*/  ISETP.LT.OR P4, PT, R4, 0x4, !P3 ;  /* 0x000000040400780c */ /* 0x000fe20005f81670 */
[----:B------:R-:W-:-:S12]  /*74c0*/  BSSY B1, `(.L_x_81) ;  /* 0x0000026000017945 */ /* 0x000fd80003800000 */
[----:B------:R-:W-:Y:S05]  /*74d0*/  @P4 BRA `(.L_x_82) ;  /* 0x0000000000904947 */ /* 0x000fea0003800000 */
[----:B------:R-:W1:Y:S01]  /*74e0*/  S2R R6, SR_CgaCtaId ;  /* 0x0000000000067919 */ /* 0x000e620000008800 */
[----:B------:R-:W-:Y:S02]  /*74f0*/  MOV R5, 0x400 ;  /* 0x0000040000057802 */ /* 0x000fe40000000f00 */
[----:B------:R-:W-:Y:S02]  /*7500*/  SHF.L.U32 R7, R3, 0x1f, RZ ;  /* 0x0000001f03077819 */ /* 0x000fe400000006ff */
[----:B-1----:R-:W-:-:S04]  /*7510*/  LEA R5, R6, R5, 0x18 ;  /* 0x0000000506057211 */ /* 0x002fc800078ec0ff */
[----:B------:R-:W-:-:S04]  /*7520*/  LEA R6, R0, R5, 0x3 ;  /* 0x0000000500067211 */ /* 0x000fc800078e18ff */
[----:B------:R-:W1:Y:S02]  /*7530*/  SYNCS.PHASECHK.TRANS64.TRYWAIT P4, [R6+URZ+0x6028], R7 ;  /* 0x00602807060075a7 */ /* 0x000e64000808017f */
[----:B-1----:R-:W-:Y:S05]  /*7540*/  @!P4 BRA `(.L_x_83) ;  /* 0x000000040098c947 */ /* 0x002fea0003800000 */
.L_x_98:
[----:B-1----:R-:W-:-:S04]  /*7550*/  @P1 MOV R7, 0x1000 ;  /* 0x0000100000071802 */ /* 0x002fc80000000f00 */
[----:B------:R1:W-:Y:S02]  /*7560*/  @P1 SYNCS.ARRIVE.TRANS64 RZ, [R6+URZ+0x6000], R7 ;  /* 0x0060000706ff19a7 */ /* 0x0003e4000800003f */
[----:B-1----:R-:W-:-:S04]  /*7570*/  PRMT R7, R2, 0x9910, RZ ;  /* 0x0000991002077816 */ /* 0x002fc800000000ff */
[----:B------:R-:W-:-:S13]  /*7580*/  ISETP.NE.AND P4, PT, R7, 0x2, PT ;  /* 0x000000020700780c */ /* 0x000fda0003f85270 */
[----:B------:R-:W-:Y:S05]  /*7590*/  @P4 BRA `(.L_x_84) ;  /* 0x0000000000044947 */ /* 0x000fea0003800000 */
[----:B------:R-:W-:Y:S01]  /*75a0*/  BPT.TRAP 0x1 ;  /* 0x000000040000795c */ /* 0x000fe20000300000 */
.L_x_84:
[----:B------:R-:W-:Y:S05]  /*75b0*/  @P0 BRA `(.L_x_85) ;  /* 0x0000000000040947 */ /* 0x000fea0003800000 */
[----:B------:R-:W-:Y:S01]  /*75c0*/  BPT.TRAP 0x1 ;  /* 0x000000040000795c */ /* 0x000fe20000300000 */
.L_x_85:
        /* <DEDUP_REMOVED lines=8> */
[----:B------:R-:W-:Y:S01]  /*7650*/  IADD3 R0, R0, 0x1, RZ ;  /* 0x0000000100007810 */ /* 0x000fe20007ffe0ff */
[----:B------:R-:W-:Y:S01]  /*7660*/  UMOV UR9, 0x10000000 ;  /* 0x1000000000097882 */ /* 0x000fe20000000000 */
[----:B------:R-:W-:Y:S01]  /*7670*/  UMOV UR18, URZ ;  /* 0x0000003f00127c82 */ /* 0x000fe20008000000 */
[----:B------:R-:W-:Y:S01]  /*7680*/  VIADD R8, R8, 0x1 ;  /* 0x0000000108087836 */ /* 0x000fe20000000000 */
[----:B------:R-:W-:-:S03]  /*7690*/  ISETP.NE.AND P4, PT, R0, 0x5, PT ;  /* 0x000000050000780c */ /* 0x000fc60003f85270 */
[----:B------:R-:W-:Y:S01]  /*76a0*/  UIADD3 UR17, UR17, 0x6000, URZ ;  /* 0x0000600011117890 */ /* 0x000fe2000fffe03f */
[----:B------:R-:W-:Y:S01]  /*76b0*/  SEL R6, RZ, 0x1, P4 ;  /* 0x00000001ff067807 */ /* 0x000fe20002000000 */
[----:B------:R-:W-:Y:S01]  /*76c0*/  UIADD3 UR16, UR16, 0x1000, URZ ;  /* 0x0000100010107890 */ /* 0x000fe2000fffe03f */
[----:B------:R-:W-:Y:S01]  /*76d0*/  SEL R0, R0, RZ, P4 ;  /* 0x000000ff00007207 */ /* 0x000fe20002000000 */
[----:B------:R-:W-:Y:S01]  /*76e0*/  USHF.L.U32 UR19, UR19, 0x7, URZ ;  /* 0x0000000713137899 */ /* 0x000fe2000800063f */
[----:B------:R-:W-:-:S08]  /*76f0*/  LOP3.LUT R3, R3, R6, RZ, 0x3c, !PT ;  /* 0x0000000603037212 */ /* 0x000fd000078e3cff */
[----:B------:R1:W-:Y:S02]  /*7700*/  UTMALDG.4D [UR16], [UR4], desc[UR8] ;  /* 0x00000810040075b4 */ /* 0x0003e40008019000 */
[----:B-1----:R-:W-:Y:S01]  /*7710*/  NOP ;  /* 0x0000000000007918 */ /* 0x002fe20000000000 */
.L_x_82:
[----:B------:R-:W-:Y:S05]  /*7720*/  BSYNC B1 ;  /* 0x0000000000017941 */ /* 0x000fea0003800000 */
.L_x_81:
[C---:B------:R-:W-:Y:S02]  /*7730*/  ISETP.GT.AND P4, PT, R4.reuse, 0x4, PT ;  /* 0x000000040400780c */ /* 0x040fe40003f84270 */
[----:B------:R-:W-:-:S11]  /*7740*/  IADD3 R4, R4, -0x2, RZ ;  /* 0xfffffffe04047810 */ /* 0x000fd60007ffe0ff */
[----:B------:R-:W-:Y:S05]  /*7750*/  @P4 BRA `(.L_x_86) ;  /* 0xfffffff800bc4947 */ /* 0x000fea000383ffff */
[----:B------:R-:W-:Y:S05]  /*7760*/  BSYNC B0 ;  /* 0x0000000000007941 */ /* 0x000fea0003800000 */
.L_x_75:
[----:B------:R-:W-:Y:S05]  /*7770*/  EXIT ;  /* 0x000000000000794d */ /* 0x000fea0003800000 */
.L_x_15:
[----:B--2---:R-:W-:-:S04]  /*7780*/  MOV R3, UR7 ;  /* 0x0000000700037c02 */ /* 0x004fc80008000f00 */
[----:B------:R2:W3:Y:S03]  /*7790*/  SYNCS.PHASECHK.TRANS64.TRYWAIT P1, [R3+URZ+0x6050], R0 ;  /* 0x00605000030075a7 */ /* 0x0004e6000802017f */
[----:B---3--:R-:W-:Y:S05]  /*77a0*/  @!P1 NANOSLEEP.SYNCS 0x989680 ;  /* 0x009896800000995d */ /* 0x008fea0003900000 */
[----:B------:R-:W3:Y:S02]  /*77b0*/  @!P1 SYNCS.PHASECHK.TRANS64 P1, [R3+URZ+0x6050], R0 ;  /* 0x00605000030095a7 */ /* 0x000ee4000802007f */
[----:B---3--:R-:W-:Y:S05]  /*77c0*/  @!P1 BRA `(.L_x_15) ;  /* 0xfffffffc00ec9947 */ /* 0x008fea000383ffff */
[----:B------:R-:W-:Y:S05]  /*77d0*/  BRA `(.L_x_87) ;  /* 0xffffff94004c7947 */ /* 0x000fea000383ffff */
.L_x_17:
[----:B--2---:R-:W-:-:S04]  /*77e0*/  MOV R3, UR37 ;  /* 0x0000002500037c02 */ /* 0x004fc80008000f00 */
[----:B------:R2:W3:Y:S03]  /*77f0*/  SYNCS.PHASECHK.TRANS64.TRYWAIT P1, [R3+URZ+0x6000], R0 ;  /* 0x00600000030075a7 */ /* 0x0004e6000802017f */
[----:B---3--:R-:W-:Y:S05]  /*7800*/  @!P1 NANOSLEEP.SYNCS 0x989680 ;  /* 0x009896800000995d */ /* 0x008fea0003900000 */
[----:B------:R-:W3:Y:S02]  /*7810*/  @!P1 SYNCS.PHASECHK.TRANS64 P1, [R3+URZ+0x6000], R0 ;  /* 0x00600000030095a7 */ /* 0x000ee4000802007f */
[----:B---3--:R-:W-:Y:S05]  /*7820*/  @!P1 BRA `(.L_x_17) ;  /* 0xfffffffc00ec9947 */ /* 0x008fea000383ffff */
[----:B------:R-:W-:Y:S05]  /*7830*/  BRA `(.L_x_88) ;  /* 0xffffff9400507947 */ /* 0x000fea000383ffff */
.L_x_18:
[----:B--2---:R-:W-:-:S04]  /*7840*/  MOV R3, UR10 ;  /* 0x0000000a00037c02 */ /* 0x004fc80008000f00 */
[----:B------:R2:W3:Y:S03]  /*7850*/  SYNCS.PHASECHK.TRANS64.TRYWAIT P1, [R3+URZ], R2 ;  /* 0x00000002030075a7 */ /* 0x0004e6000802017f */
[----:B---3--:R-:W-:Y:S05]  /*7860*/  @!P1 NANOSLEEP.SYNCS 0x989680 ;  /* 0x009896800000995d */ /* 0x008fea0003900000 */
[----:B------:R-:W3:Y:S02]  /*7870*/  @!P1 SYNCS.PHASECHK.TRANS64 P1, [R3+URZ], R2 ;  /* 0x00000002030095a7 */ /* 0x000ee4000802007f */
[----:B---3--:R-:W-:Y:S05]  /*7880*/  @!P1 BRA `(.L_x_18) ;  /* 0xfffffffc00ec9947 */ /* 0x008fea000383ffff */
[----:B------:R-:W-:Y:S05]  /*7890*/  BRA `(.L_x_89) ;  /* 0xffffff9400547947 */ /* 0x000fea000383ffff */
.L_x_20:
[----:B-1----:R-:W-:-:S04]  /*78a0*/  IMAD.U32 R5, RZ, RZ, UR37 ;  /* 0x00000025ff057e24 */ /* 0x002fc8000f8e00ff */
[----:B------:R1:W2:Y:S03]  /*78b0*/  SYNCS.PHASECHK.TRANS64.TRYWAIT P1, [R5+URZ+0x6008], R0 ;  /* 0x00600800050075a7 */ /* 0x0002a6000802017f */
[----:B--2---:R-:W-:Y:S05]  /*78c0*/  @!P1 NANOSLEEP.SYNCS 0x989680 ;  /* 0x009896800000995d */ /* 0x004fea0003900000 */
[----:B------:R-:W2:Y:S02]  /*78d0*/  @!P1 SYNCS.PHASECHK.TRANS64 P1, [R5+URZ+0x6008], R0 ;  /* 0x00600800050095a7 */ /* 0x000ea4000802007f */
[----:B--2---:R-:W-:Y:S05]  /*78e0*/  @!P1 BRA `(.L_x_20) ;  /* 0xfffffffc00ec9947 */ /* 0x004fea000383ffff */
[----:B------:R-:W-:Y:S05]  /*78f0*/  BRA `(.L_x_90) ;  /* 0xffffffb400407947 */ /* 0x000fea000383ffff */
.L_x_25:
[----:B-1----:R-:W-:-:S04]  /*7900*/  MOV R4, UR6 ;  /* 0x0000000600047c02 */ /* 0x002fc80008000f00 */
[----:B------:R1:W2:Y:S03]  /*7910*/  SYNCS.PHASECHK.TRANS64.TRYWAIT P2, [R4+URZ+0x6000], R3 ;  /* 0x00600003040075a7 */ /* 0x0002a6000804017f */
[----:B--2---:R-:W-:Y:S05]  /*7920*/  @!P2 NANOSLEEP.SYNCS 0x989680 ;  /* 0x009896800000a95d */ /* 0x004fea0003900000 */
[----:B------:R-:W2:Y:S02]  /*7930*/  @!P2 SYNCS.PHASECHK.TRANS64 P2, [R4+URZ+0x6000], R3 ;  /* 0x006000030400a5a7 */ /* 0x000ea4000804007f */
[----:B--2---:R-:W-:Y:S05]  /*7940*/  @!P2 BRA `(.L_x_25) ;  /* 0xfffffffc00eca947 */ /* 0x004fea000383ffff */
[----:B------:R-:W-:Y:S05]  /*7950*/  BRA `(.L_x_91) ;  /* 0xffffffb8005c7947 */ /* 0x000fea000383ffff */
.L_x_29:
[----:B-1----:R-:W-:-:S04]  /*7960*/  MOV R6, UR6 ;  /* 0x0000000600067c02 */ /* 0x002fc80008000f00 */
[----:B------:R1:W2:Y:S03]  /*7970*/  SYNCS.PHASECHK.TRANS64.TRYWAIT P2, [R6+URZ+0x6000], R7 ;  /* 0x00600007060075a7 */ /* 0x0002a6000804017f */
[----:B--2---:R-:W-:Y:S05]  /*7980*/  @!P2 NANOSLEEP.SYNCS 0x989680 ;  /* 0x009896800000a95d */ /* 0x004fea0003900000 */
[----:B------:R-:W2:Y:S02]  /*7990*/  @!P2 SYNCS.PHASECHK.TRANS64 P2, [R6+URZ+0x6000], R7 ;  /* 0x006000070600a5a7 */ /* 0x000ea4000804007f */
[----:B--2---:R-:W-:Y:S05]  /*79a0*/  @!P2 BRA `(.L_x_29) ;  /* 0xfffffffc00eca947 */ /* 0x004fea000383ffff */
[----:B------:R-:W-:Y:S05]  /*79b0*/  BRA `(.L_x_28) ;  /* 0xffffffd800987947 */ /* 0x000fea000383ffff */
.L_x_45:
[----:B-1----:R-:W-:-:S04]  /*79c0*/  MOV R3, UR4 ;  /* 0x0000000400037c02 */ /* 0x002fc80008000f00 */
[----:B------:R1:W2:Y:S03]  /*79d0*/  SYNCS.PHASECHK.TRANS64.TRYWAIT P0, [R3+URZ+0x6098], R0 ;  /* 0x00609800030075a7 */ /* 0x0002a6000800017f */
[----:B--2---:R-:W-:Y:S05]  /*79e0*/  @!P0 NANOSLEEP.SYNCS 0x989680 ;  /* 0x009896800000895d */ /* 0x004fea0003900000 */
[----:B------:R-:W2:Y:S02]  /*79f0*/  @!P0 SYNCS.PHASECHK.TRANS64 P0, [R3+URZ+0x6098], R0 ;  /* 0x00609800030085a7 */ /* 0x000ea4000800007f */
[----:B--2---:R-:W-:Y:S05]  /*7a00*/  @!P0 BRA `(.L_x_45) ;  /* 0xfffffffc00ec8947 */ /* 0x004fea000383ffff */
[----:B------:R-:W-:Y:S05]  /*7a10*/  BRA `(.L_x_92) ;  /* 0xffffffe400047947 */ /* 0x000fea000383ffff */
.L_x_57:
[----:B--2---:R2:W4:Y:S02]  /*7a20*/  SYNCS.PHASECHK.TRANS64.TRYWAIT P0, [R3+URZ+0x6060], R2 ;  /* 0x00606002030075a7 */ /* 0x004524000800017f */
[----:B----4-:R-:W-:Y:S05]  /*7a30*/  @!P0 NANOSLEEP.SYNCS 0x989680 ;  /* 0x009896800000895d */ /* 0x010fea0003900000 */
[----:B------:R-:W4:Y:S02]  /*7a40*/  @!P0 SYNCS.PHASECHK.TRANS64 P0, [R3+URZ+0x6060], R2 ;  /* 0x00606002030085a7 */ /* 0x000f24000800007f */
[----:B----4-:R-:W-:Y:S05]  /*7a50*/  @!P0 BRA `(.L_x_57) ;  /* 0xfffffffc00f08947 */ /* 0x010fea000383ffff */
[----:B------:R-:W-:Y:S05]  /*7a60*/  BRA `(.L_x_93) ;  /* 0xffffffec008c7947 */ /* 0x000fea000383ffff */
.L_x_62:
[----:B-1----:R1:W2:Y:S02]  /*7a70*/  SYNCS.PHASECHK.TRANS64.TRYWAIT P0, [R5+URZ+0x6028], R0 ;  /* 0x00602800050075a7 */ /* 0x0022a4000800017f */
[----:B--2---:R-:W-:Y:S05]  /*7a80*/  @!P0 NANOSLEEP.SYNCS 0x989680 ;  /* 0x009896800000895d */ /* 0x004fea0003900000 */
[----:B------:R-:W2:Y:S02]  /*7a90*/  @!P0 SYNCS.PHASECHK.TRANS64 P0, [R5+URZ+0x6028], R0 ;  /* 0x00602800050085a7 */ /* 0x000ea4000800007f */
[----:B--2---:R-:W-:Y:S05]  /*7aa0*/  @!P0 BRA `(.L_x_62) ;  /* 0xfffffffc00f08947 */ /* 0x004fea000383ffff */
[----:B------:R-:W-:Y:S05]  /*7ab0*/  BRA `(.L_x_94) ;  /* 0xfffffff000107947 */ /* 0x000fea000383ffff */
.L_x_67:
[----:B-1----:R1:W2:Y:S02]  /*7ac0*/  SYNCS.PHASECHK.TRANS64.TRYWAIT P0, [R4+URZ+0x6060], R5 ;  /* 0x00606005040075a7 */ /* 0x0022a4000800017f */
[----:B--2---:R-:W-:Y:S05]  /*7ad0*/  @!P0 NANOSLEEP.SYNCS 0x989680 ;  /* 0x009896800000895d */ /* 0x004fea0003900000 */
[----:B------:R-:W2:Y:S02]  /*7ae0*/  @!P0 SYNCS.PHASECHK.TRANS64 P0, [R4+URZ+0x6060], R5 ;  /* 0x00606005040085a7 */ /* 0x000ea4000800007f */
[----:B--2---:R-:W-:Y:S05]  /*7af0*/  @!P0 BRA `(.L_x_67) ;  /* 0xfffffffc00f08947 */ /* 0x004fea000383ffff */
[----:B------:R-:W-:Y:S05]  /*7b00*/  BRA `(.L_x_95) ;  /* 0xfffffff0008c7947 */ /* 0x000fea000383ffff */
.L_x_72:
[----:B-1----:R1:W2:Y:S02]  /*7b10*/  SYNCS.PHASECHK.TRANS64.TRYWAIT P0, [R3+URZ+0x6028], R4 ;  /* 0x00602804030075a7 */ /* 0x0022a4000800017f */
[----:B--2---:R-:W-:Y:S05]  /*7b20*/  @!P0 NANOSLEEP.SYNCS 0x989680 ;  /* 0x009896800000895d */ /* 0x004fea0003900000 */
[----:B------:R-:W2:Y:S02]  /*7b30*/  @!P0 SYNCS.PHASECHK.TRANS64 P0, [R3+URZ+0x6028], R4 ;  /* 0x00602804030085a7 */ /* 0x000ea4000800007f */
[----:B--2---:R-:W-:Y:S05]  /*7b40*/  @!P0 BRA `(.L_x_72) ;  /* 0xfffffffc00f08947 */ /* 0x004fea000383ffff */
[----:B------:R-:W-:Y:S05]  /*7b50*/  BRA `(.L_x_96) ;  /* 0xfffffff400147947 */ /* 0x000fea000383ffff */
.L_x_78:
[----:B-1----:R1:W2:Y:S02]  /*7b60*/  SYNCS.PHASECHK.TRANS64.TRYWAIT P4, [R6+URZ+0x6028], R5 ;  /* 0x00602805060075a7 */ /* 0x0022a4000808017f */
[----:B--2---:R-:W-:Y:S05]  /*7b70*/  @!P4 NANOSLEEP.SYNCS 0x989680 ;  /* 0x009896800000c95d */ /* 0x004fea0003900000 */
[----:B------:R-:W2:Y:S02]  /*7b80*/  @!P4 SYNCS.PHASECHK.TRANS64 P4, [R6+URZ+0x6028], R5 ;  /* 0x006028050600c5a7 */ /* 0x000ea4000808007f */
[----:B--2---:R-:W-:Y:S05]  /*7b90*/  @!P4 BRA `(.L_x_78) ;  /* 0xfffffffc00f0c947 */ /* 0x004fea000383ffff */
[----:B------:R-:W-:Y:S05]  /*7ba0*/  BRA `(.L_x_97) ;  /* 0xfffffff400cc7947 */ /* 0x000fea000383ffff */
.L_x_83:
[----:B-1----:R1:W2:Y:S02]  /*7bb0*/  SYNCS.PHASECHK.TRANS64.TRYWAIT P4, [R6+URZ+0x6028], R7 ;  /* 0x00602807060075a7 */ /* 0x0022a4000808017f */
[----:B--2---:R-:W-:Y:S05]  /*7bc0*/  @!P4 NANOSLEEP.SYNCS 0x989680 ;  /* 0x009896800000c95d */ /* 0x004fea0003900000 */
[----:B------:R-:W2:Y:S02]  /*7bd0*/  @!P4 SYNCS.PHASECHK.TRANS64 P4, [R6+URZ+0x6028], R7 ;  /* 0x006028070600c5a7 */ /* 0x000ea4000808007f */
[----:B--2---:R-:W-:Y:S05]  /*7be0*/  @!P4 BRA `(.L_x_83) ;  /* 0xfffffffc00f0c947 */ /* 0x004fea000383ffff */
[----:B------:R-:W-:Y:S05]  /*7bf0*/  BRA `(.L_x_98) ;  /* 0xfffffff800547947 */ /* 0x000fea000383ffff */
        .weak           $__internal_0_$__cuda_sm20_rcp_rn_f32_slowpath
        .type           $__internal_0_$__cuda_sm20_rcp_rn_f32_slowpath,@function
        .size           $__internal_0_$__cuda_sm20_rcp_rn_f32_slowpath,(.L_x_104 - $__internal_0_$__cuda_sm20_rcp_rn_f32_slowpath)
$__internal_0_$__cuda_sm20_rcp_rn_f32_slowpath:
[----:B------:R-:W-:Y:S01]  /*7c00*/  SHF.L.U32 R0, R2, 0x1, RZ ;  /* 0x0000000102007819 */ /* 0x000fe200000006ff */
[----:B------:R-:W-:Y:S03]  /*7c10*/  BSSY B2, `(.L_x_99) ;  /* 0x0000030000027945 */ /* 0x000fe60003800000 */
[----:B------:R-:W-:-:S04]  /*7c20*/  SHF.R.U32.HI R14, RZ, 0x18, R0 ;  /* 0x00000018ff0e7819 */ /* 0x000fc80000011600 */
[----:B------:R-:W-:-:S13]  /*7c30*/  ISETP.NE.U32.AND P0, PT, R14, RZ, PT ;  /* 0x000000ff0e00720c */ /* 0x000fda0003f05070 */
[----:B------:R-:W-:Y:S05]  /*7c40*/  @P0 BRA `(.L_x_100) ;  /* 0x0000000000280947 */ /* 0x000fea0003800000 */
[----:B------:R-:W-:-:S05]  /*7c50*/  IMAD.SHL.U32 R0, R2, 0x2, RZ ;  /* 0x0000000202007824 */ /* 0x000fca00078e00ff */
[----:B------:R-:W-:-:S13]  /*7c60*/  ISETP.NE.AND P0, PT, R0, RZ, PT ;  /* 0x000000ff0000720c */ /* 0x000fda0003f05270 */
[----:B------:R-:W-:Y:S01]  /*7c70*/  @P0 FFMA R6, R2, 1.84467440737095516160e+19, RZ ;  /* 0x5f80000002060823 */ /* 0x000fe200000000ff */
[----:B------:R-:W-:Y:S08]  /*7c80*/  @!P0 MUFU.RCP R5, R2 ;  /* 0x0000000200058308 */ /* 0x000ff00000001000 */
[----:B------:R-:W1:Y:S02]  /*7c90*/  @P0 MUFU.RCP R7, R6 ;  /* 0x0000000600070308 */ /* 0x000e640000001000 */
[----:B-1----:R-:W-:-:S04]  /*7ca0*/  @P0 FFMA R0, R6, R7, -1 ;  /* 0xbf80000006000423 */ /* 0x002fc80000000007 */
[----:B------:R-:W-:-:S04]  /*7cb0*/  @P0 FADD.FTZ R0, -R0, -RZ ;  /* 0x800000ff00000221 */ /* 0x000fc80000010100 */
[----:B------:R-:W-:-:S04]  /*7cc0*/  @P0 FFMA R0, R7, R0, R7 ;  /* 0x0000000007000223 */ /* 0x000fc80000000007 */
[----:B------:R-:W-:Y:S01]  /*7cd0*/  @P0 FFMA R5, R0, 1.84467440737095516160e+19, RZ ;  /* 0x5f80000000050823 */ /* 0x000fe200000000ff */
[----:B------:R-:W-:Y:S06]  /*7ce0*/  BRA `(.L_x_101) ;  /* 0x0000000000887947 */ /* 0x000fec0003800000 */
.L_x_100:
[----:B------:R-:W-:-:S04]  /*7cf0*/  IADD3 R17, R14, -0xfd, RZ ;  /* 0xffffff030e117810 */ /* 0x000fc80007ffe0ff */
[----:B------:R-:W-:-:S13]  /*7d00*/  ISETP.GT.U32.AND P0, PT, R17, 0x1, PT ;  /* 0x000000011100780c */ /* 0x000fda0003f04070 */
[----:B------:R-:W-:Y:S05]  /*7d10*/  @P0 BRA `(.L_x_102) ;  /* 0x0000000000780947 */ /* 0x000fea0003800000 */
[----:B------:R-:W-:Y:S02]  /*7d20*/  LOP3.LUT R0, R2, 0x7fffff, RZ, 0xc0, !PT ;  /* 0x007fffff02007812 */ /* 0x000fe400078ec0ff */
[----:B------:R-:W-:Y:S02]  /*7d30*/  MOV R12, 0x3 ;  /* 0x00000003000c7802 */ /* 0x000fe40000000f00 */
[----:B------:R-:W-:Y:S02]  /*7d40*/  LOP3.LUT R0, R0, 0x3f800000, RZ, 0xfc, !PT ;  /* 0x3f80000000007812 */ /* 0x000fe400078efcff */
[----:B------:R-:W-:Y:S02]  /*7d50*/  SHF.L.U32 R12, R12, R17, RZ ;  /* 0x000000110c0c7219 */ /* 0x000fe400000006ff */
[----:B------:R-:W1:Y:S02]  /*7d60*/  MUFU.RCP R5, R0 ;  /* 0x0000000000057308 */ /* 0x000e640000001000 */
[----:B-1----:R-:W-:-:S04]  /*7d70*/  FFMA R6, R0, R5, -1 ;  /* 0xbf80000000067423 */ /* 0x002fc80000000005 */
[----:B------:R-:W-:-:S04]  /*7d80*/  FADD.FTZ R6, -R6, -RZ ;  /* 0x800000ff06067221 */ /* 0x000fc80000010100 */
[CCC-:B------:R-:W-:Y:S01]  /*7d90*/  FFMA.RM R7, R5.reuse, R6.reuse, R5.reuse ;  /* 0x0000000605077223 */ /* 0x1c0fe20000004005 */
[----:B------:R-:W-:-:S04]  /*7da0*/  FFMA.RP R6, R5, R6, R5 ;  /* 0x0000000605067223 */ /* 0x000fc80000008005 */
[C---:B------:R-:W-:Y:S02]  /*7db0*/  LOP3.LUT R5, R7.reuse, 0x7fffff, RZ, 0xc0, !PT ;  /* 0x007fffff07057812 */ /* 0x040fe400078ec0ff */
[----:B------:R-:W-:Y:S02]  /*7dc0*/  FSETP.NEU.FTZ.AND P0, PT, R7, R6, PT ;  /* 0x000000060700720b */ /* 0x000fe40003f1d000 */
[----:B------:R-:W-:Y:S02]  /*7dd0*/  LOP3.LUT R5, R5, 0x800000, RZ, 0xfc, !PT ;  /* 0x0080000005057812 */ /* 0x000fe400078efcff */
[----:B------:R-:W-:Y:S02]  /*7de0*/  SEL R6, RZ, 0xffffffff, !P0 ;  /* 0xffffffffff067807 */ /* 0x000fe40004000000 */
[----:B------:R-:W-:Y:S02]  /*7df0*/  LOP3.LUT R12, R12, R5, RZ, 0xc0, !PT ;  /* 0x000000050c0c7212 */ /* 0x000fe400078ec0ff */
[----:B------:R-:W-:-:S02]  /*7e00*/  IADD3 R6, -R6, RZ, RZ ;  /* 0x000000ff06067210 */ /* 0x000fc40007ffe1ff */
[-C--:B------:R-:W-:Y:S02]  /*7e10*/  SHF.R.U32.HI R12, RZ, R17.reuse, R12 ;  /* 0x00000011ff0c7219 */ /* 0x080fe4000001160c */
[----:B------:R-:W-:Y:S02]  /*7e20*/  LOP3.LUT P1, RZ, R6, R17, R5, 0xf8, !PT ;  /* 0x0000001106ff7212 */ /* 0x000fe4000782f805 */
[C---:B------:R-:W-:Y:S02]  /*7e30*/  LOP3.LUT P0, RZ, R12.reuse, 0x1, RZ, 0xc0, !PT ;  /* 0x000000010cff7812 */ /* 0x040fe4000780c0ff */
[----:B------:R-:W-:-:S04]  /*7e40*/  LOP3.LUT P2, RZ, R12, 0x2, RZ, 0xc0, !PT ;  /* 0x000000020cff7812 */ /* 0x000fc8000784c0ff */
[----:B------:R-:W-:Y:S02]  /*7e50*/  PLOP3.LUT P0, PT, P0, P1, P2, 0xe0, 0x0 ;  /* 0x000000000000781c */ /* 0x000fe40000703c20 */
[----:B------:R-:W-:Y:S02]  /*7e60*/  LOP3.LUT P1, RZ, R2, 0x7fffff, RZ, 0xc0, !PT ;  /* 0x007fffff02ff7812 */ /* 0x000fe4000782c0ff */
[----:B------:R-:W-:-:S04]  /*7e70*/  SEL R0, RZ, 0x1, !P0 ;  /* 0x00000001ff007807 */ /* 0x000fc80004000000 */
[----:B------:R-:W-:-:S04]  /*7e80*/  IADD3 R0, -R0, RZ, RZ ;  /* 0x000000ff00007210 */ /* 0x000fc80007ffe1ff */
[----:B------:R-:W-:Y:S01]  /*7e90*/  ISETP.GE.AND P0, PT, R0, RZ, PT ;  /* 0x000000ff0000720c */ /* 0x000fe20003f06270 */
[----:B------:R-:W-:-:S05]  /*7ea0*/  VIADD R0, R14, 0xffffff04 ;  /* 0xffffff040e007836 */ /* 0x000fca0000000000 */
[----:B------:R-:W-:-:S07]  /*7eb0*/  SHF.R.U32.HI R5, RZ, R0, R5 ;  /* 0x00000000ff057219 */ /* 0x000fce0000011605 */
[----:B------:R-:W-:-:S04]  /*7ec0*/  @!P0 IADD3 R5, R5, 0x1, RZ ;  /* 0x0000000105058810 */ /* 0x000fc80007ffe0ff */
[----:B------:R-:W-:-:S04]  /*7ed0*/  @!P1 SHF.L.U32 R5, R5, 0x1, RZ ;  /* 0x0000000105059819 */ /* 0x000fc800000006ff */
[----:B------:R-:W-:Y:S01]  /*7ee0*/  LOP3.LUT R5, R5, 0x80000000, R2, 0xf8, !PT ;  /* 0x8000000005057812 */ /* 0x000fe200078ef802 */
[----:B------:R-:W-:Y:S06]  /*7ef0*/  BRA `(.L_x_101) ;  /* 0x0000000000047947 */ /* 0x000fec0003800000 */
.L_x_102:
[----:B------:R1:W2:Y:S02]  /*7f00*/  MUFU.RCP R5, R2 ;  /* 0x0000000200057308 */ /* 0x0002a40000001000 */
.L_x_101:
[----:B------:R-:W-:Y:S05]  /*7f10*/  BSYNC B2 ;  /* 0x0000000000027941 */ /* 0x000fea0003800000 */
.L_x_99:
[----:B------:R-:W-:Y:S02]  /*7f20*/  MOV R6, R13 ;  /* 0x0000000d00067202 */ /* 0x000fe40000000f00 */
[----:B------:R-:W-:-:S04]  /*7f30*/  MOV R7, 0x0 ;  /* 0x0000000000077802 */ /* 0x000fc80000000f00 */
[----:B-12---:R-:W-:Y:S05]  /*7f40*/  RET.REL.NODEC R6 `(_ZN7cutlass13device_kernelINS_4fmha6kernel28FmhaKernelTmaWarpSpecializedINS1_10collective30FmhaMainloopTmaWarpSpecializedINS_10bfloat16_tEffN4cute5tupleIJNS7_1CILi128EEESA_NS9_ILi16EEEEEENS8_IJiNS9_ILi1EEENS8_IJiiEEEEEESF_SF_NS4_13DefaultFusionEJEEENS4_15FmhaFwdEpilogueIS6_fNS8_IJNS9_ILi64EEESB_SA_EEEEENS2_23IndividualTileSchedulerEJEEEEEvNT_6ParamsE) ;  /* 0xffffff80062c7950 */ /* 0x006fea0003c3ffff */
.L_x_103:
[----:B------:R-:W-:-:S00]  /*7f50*/  BRA `(.L_x_103) ;  /* 0xfffffffc00fc7947 */ /* 0x000fc0000383ffff */
[----:B------:R-:W-:-:S00]  /*7f60*/  NOP ;  /* 0x0000000000007918 */ /* 0x000fc00000000000 */
        /* <DEDUP_REMOVED lines=9> */
.L_x_104:


//--------------------- .nv.global.init           --------------------------
	.section	.nv.global.init,"aw",@progbits
.nv.global.init:
	.type		$str$24,@object
	.size		$str$24,($str$25 - $str$24)
$str$24:
        /*0000*/ 	.byte	0x28, 0x61, 0x64, 0x64, 0x72, 0x65, 0x73, 0x73, 0x20, 0x26, 0x20, 0x6d, 0x61, 0x73, 0x6b, 0x29
        /*0010*/ 	.byte	0x20, 0x3d, 0x3d, 0x20, 0x30, 0x00
	.type		$str$25,@object
	.size		$str$25,(__unnamed_1 - $str$25)
$str$25:
        /*0016*/ 	.byte	0x2f, 0x74, 0x6d, 0x70, 0x2f, 0x63, 0x75, 0x74, 0x6c, 0x61, 0x73, 0x73, 0x5f, 0x73, 0x77, 0x65
        /*0026*/ 	.byte	0x65, 0x70, 0x5f, 0x73, 0x72, 0x63, 0x2f, 0x69, 0x6e, 0x63, 0x6c, 0x75, 0x64, 0x65, 0x2f, 0x63
        /*0036*/ 	.byte	0x75, 0x74, 0x65, 0x2f, 0x70, 0x6f, 0x69, 0x6e, 0x74, 0x65, 0x72, 0x5f, 0x66, 0x6c, 0x61, 0x67
        /*0046*/ 	.byte	0x67, 0x65, 0x64, 0x2e, 0x68, 0x70, 0x70, 0x00
	.type		__unnamed_1,@object
	.size		__unnamed_1,(.L_0 - __unnamed_1)
__unnamed_1:
        /*004e*/ 	.byte	0x61, 0x75, 0x74, 0x6f, 0x20, 0x63, 0x75, 0x74, 0x65, 0x3a, 0x3a, 0x61, 0x73, 0x5f, 0x70, 0x6f
        /* <DEDUP_REMOVED lines=27> */
        /*020e*/ 	.byte	0x30, 0x3e, 0x3e, 0x3e, 0x3e, 0x3e, 0x5d, 0x00
.L_0:


//--------------------- .nv.shared._ZN7cutlass13device_kernelINS_4fmha6kernel28FmhaKernelTmaWarpSpecializedINS1_10collective30FmhaMainloopTmaWarpSpecializedINS_10bfloat16_tEffN4cute5tupleIJNS7_1CILi128EEESA_NS9_ILi16EEEEEENS8_IJiNS9_ILi1EEENS8_IJiiEEEEEESF_SF_NS4_13DefaultFusionEJEEENS4_15FmhaFwdEpilogueIS6_fNS8_IJNS9_ILi64EEESB_SA_EEEEENS2_23IndividualTileSchedulerEJEEEEEvNT_6ParamsE --------------------------
	.section	.nv.shared._ZN7cutlass13device_kernelINS_4fmha6kernel28FmhaKernelTmaWarpSpecializedINS1_10collective30FmhaMainloopTmaWarpSpecializedINS_10bfloat16_tEffN4cute5tupleIJNS7_1CILi128EEESA_NS9_ILi16EEEEEENS8_IJiNS9_ILi1EEENS8_IJiiEEEEEESF_SF_NS4_13DefaultFusionEJEEENS4_15FmhaFwdEpilogueIS6_fNS8_IJNS9_ILi64EEESB_SA_EEEEENS2_23IndividualTileSchedulerEJEEEEEvNT_6ParamsE,"aw",@nobits
	.sectionflags	@""
	.align	16
	.zero		1024


//--------------------- .nv.shared.reserved.0     --------------------------
	.section	.nv.shared.reserved.0,"aw",@nobits
	.weak		__nv_reservedSMEM_offset_0_alias
	.size		__nv_reservedSMEM_offset_0_alias, 0, 0
	.other		__nv_reservedSMEM_offset_0_alias,@"STO_CUDA_RESERVED_SHARED STV_DEFAULT"
__nv_reservedSMEM_offset_0_alias:
	.zero		0


//--------------------- .nv.global                --------------------------
	.section	.nv.global,"aw",@nobits
.nv.global:
	.type		_ZN39_INTERNAL_f5ceb449_4_k_cu_8e19c38b_27714cute1_E,@object
	.size		_ZN39_INTERNAL_f5ceb449_4_k_cu_8e19c38b_27714cute1_E,(_ZN39_INTERNAL_f5ceb449_4_k_cu_8e19c38b_27714cuda3std3__45__cpo6cbeginE - _ZN39_INTERNAL_f5ceb449_4_k_cu_8e19c38b_27714cute1_E)
_ZN39_INTERNAL_f5ceb449_4_k_cu_8e19c38b_27714cute1_E:
	.zero		1
	.type		_ZN39_INTERNAL_f5ceb449_4_k_cu_8e19c38b_27714cuda3std3__45__cpo6cbeginE,@object
	.size		_ZN39_INTERNAL_f5ceb449_4_k_cu_8e19c38b_27714cuda3std3__45__cpo6cbeginE,(_ZN39_INTERNAL_f5ceb449_4_k_cu_8e19c38b_27714cuda3std3__48in_placeE - _ZN39_INTERNAL_f5ceb449_4_k_cu_8e19c38b_27714cuda3std3__45__cpo6cbeginE)
_ZN39_INTERNAL_f5ceb449_4_k_cu_8e19c38b_27714cuda3std3__45__cpo6cbeginE:
	.zero		1
	.type		_ZN39_INTERNAL_f5ceb449_4_k_cu_8e19c38b_27714cuda3std3__48in_placeE,@object
	.size		_ZN39_INTERNAL_f5ceb449_4_k_cu_8e19c38b_27714cuda3std3__48in_placeE,(_ZN39_INTERNAL_f5ceb449_4_k_cu_8e19c38b_27714cuda3std6ranges3__45__cpo9iter_moveE - _ZN39_INTERNAL_f5ceb449_4_k_cu_8e19c38b_27714cuda3std3__48in_placeE)
_ZN39_INTERNAL_f5ceb449_4_k_cu_8e19c38b_27714cuda3std3__48in_placeE:
	.zero		1
	.type		_ZN39_INTERNAL_f5ceb449_4_k_cu_8e19c38b_27714cuda3std6ranges3__45__cpo9iter_moveE,@object
	.size		_ZN39_INTERNAL_f5ceb449_4_k_cu_8e19c38b_27714cuda3std6ranges3__45__cpo9iter_moveE,(_ZN39_INTERNAL_f5ceb449_4_k_cu_8e19c38b_27714cuda3std3__45__cpo5beginE - _ZN39_INTERNAL_f5ceb449_4_k_cu_8e19c38b_27714cuda3std6ranges3__45__cpo9iter_moveE)
_ZN39_INTERNAL_f5ceb449_4_k_cu_8e19c38b_27714cuda3std6ranges3__45__cpo9iter_moveE:
	.zero		1
	.type		_ZN39_INTERNAL_f5ceb449_4_k_cu_8e19c38b_27714cuda3std3__45__cpo5beginE,@object
	.size		_ZN39_INTERNAL_f5ceb449_4_k_cu_8e19c38b_27714cuda3std3__45__cpo5beginE,(_ZN39_INTERNAL_f5ceb449_4_k_cu_8e19c38b_27714cuda3std3__441_GLOBAL__N__f5ceb449_4_k_cu_8e19c38b_27716ignoreE - _ZN39_INTERNAL_f5ceb449_4_k_cu_8e19c38b_27714cuda3std3__45__cpo5beginE)
_ZN39_INTERNAL_f5ceb449_4_k_cu_8e19c38b_27714cuda3std3__45__cpo5beginE:
	.zero		1
	.type		_ZN39_INTERNAL_f5ceb449_4_k_cu_8e19c38b_27714cuda3std3__441_GLOBAL__N__f5ceb449_4_k_cu_8e19c38b_27716ignoreE,@object
	.size		_ZN39_INTERNAL_f5ceb449_4_k_cu_8e19c38b_27714cuda3std3__441_GLOBAL__N__f5ceb449_4_k_cu_8e19c38b_27716ignoreE,(_ZN39_INTERNAL_f5ceb449_4_k_cu_8e19c38b_27714cute7productE - _ZN39_INTERNAL_f5ceb449_4_k_cu_8e19c38b_27714cuda3std3__441_GLOBAL__N__f5ceb449_4_k_cu_8e19c38b_27716ignoreE)
_ZN39_INTERNAL_f5ceb449_4_k_cu_8e19c38b_27714cuda3std3__441_GLOBAL__N__f5ceb449_4_k_cu_8e19c38b_27716ignoreE:
	.zero		1
	.type		_ZN39_INTERNAL_f5ceb449_4_k_cu_8e19c38b_27714cute7productE,@object
	.size		_ZN39_INTERNAL_f5ceb449_4_k_cu_8e19c38b_27714cute7productE,(_ZN39_INTERNAL_f5ceb449_4_k_cu_8e19c38b_27714cuda3std3__45__cpo3endE - _ZN39_INTERNAL_f5ceb449_4_k_cu_8e19c38b_27714cute7productE)
_ZN39_INTERNAL_f5ceb449_4_k_cu_8e19c38b_27714cute7productE:
	.zero		1
	.type		_ZN39_INTERNAL_f5ceb449_4_k_cu_8e19c38b_27714cuda3std3__45__cpo3endE,@object
	.size		_ZN39_INTERNAL_f5ceb449_4_k_cu_8e19c38b_27714cuda3std3__45__cpo3endE,(_ZN39_INTERNAL_f5ceb449_4_k_cu_8e19c38b_27714cuda3std3__419piecewise_constructE - _ZN39_INTERNAL_f5ceb449_4_k_cu_8e19c38b_27714cuda3std3__45__cpo3endE)
_ZN39_INTERNAL_f5ceb449_4_k_cu_8e19c38b_27714cuda3std3__45__cpo3endE:
	.zero		1
	.type		_ZN39_INTERNAL_f5ceb449_4_k_cu_8e19c38b_27714cuda3std3__419piecewise_constructE,@object
	.size		_ZN39_INTERNAL_f5ceb449_4_k_cu_8e19c38b_27714cuda3std3__419piecewise_constructE,(_ZN39_INTERNAL_f5ceb449_4_k_cu_8e19c38b_27714cuda3std3__45__cpo4cendE - _ZN39_INTERNAL_f5ceb449_4_k_cu_8e19c38b_27714cuda3std3__419piecewise_constructE)
_ZN39_INTERNAL_f5ceb449_4_k_cu_8e19c38b_27714cuda3std3__419piecewise_constructE:
	.zero		1
	.type		_ZN39_INTERNAL_f5ceb449_4_k_cu_8e19c38b_27714cuda3std3__45__cpo4cendE,@object
	.size		_ZN39_INTERNAL_f5ceb449_4_k_cu_8e19c38b_27714cuda3std3__45__cpo4cendE,(_ZN39_INTERNAL_f5ceb449_4_k_cu_8e19c38b_27714cuda3std6ranges3__45__cpo4swapE - _ZN39_INTERNAL_f5ceb449_4_k_cu_8e19c38b_27714cuda3std3__45__cpo4cendE)
_ZN39_INTERNAL_f5ceb449_4_k_cu_8e19c38b_27714cuda3std3__45__cpo4cendE:
	.zero		1
	.type		_ZN39_INTERNAL_f5ceb449_4_k_cu_8e19c38b_27714cuda3std6ranges3__45__cpo4swapE,@object
	.size		_ZN39_INTERNAL_f5ceb449_4_k_cu_8e19c38b_27714cuda3std6ranges3__45__cpo4swapE,(.L_8 - _ZN39_INTERNAL_f5ceb449_4_k_cu_8e19c38b_27714cuda3std6ranges3__45__cpo4swapE)
_ZN39_INTERNAL_f5ceb449_4_k_cu_8e19c38b_27714cuda3std6ranges3__45__cpo4swapE:
	.zero		1
.L_8:


//--------------------- .nv.constant0._ZN7cutlass13device_kernelINS_4fmha6kernel28FmhaKernelTmaWarpSpecializedINS1_10collective30FmhaMainloopTmaWarpSpecializedINS_10bfloat16_tEffN4cute5tupleIJNS7_1CILi128EEESA_NS9_ILi16EEEEEENS8_IJiNS9_ILi1EEENS8_IJiiEEEEEESF_SF_NS4_13DefaultFusionEJEEENS4_15FmhaFwdEpilogueIS6_fNS8_IJNS9_ILi64EEESB_SA_EEEEENS2_23IndividualTileSchedulerEJEEEEEvNT_6ParamsE --------------------------
	.section	.nv.constant0._ZN7cutlass13device_kernelINS_4fmha6kernel28FmhaKernelTmaWarpSpecializedINS1_10collective30FmhaMainloopTmaWarpSpecializedINS_10bfloat16_tEffN4cute5tupleIJNS7_1CILi128EEESA_NS9_ILi16EEEEEENS8_IJiNS9_ILi1EEENS8_IJiiEEEEEESF_SF_NS4_13DefaultFusionEJEEENS4_15FmhaFwdEpilogueIS6_fNS8_IJNS9_ILi64EEESB_SA_EEEEENS2_23IndividualTileSchedulerEJEEEEEvNT_6ParamsE,"a",@progbits
	.sectionflags	@""
	.align	4
.nv.constant0._ZN7cutlass13device_kernelINS_4fmha6kernel28FmhaKernelTmaWarpSpecializedINS1_10collective30FmhaMainloopTmaWarpSpecializedINS_10bfloat16_tEffN4cute5tupleIJNS7_1CILi128EEESA_NS9_ILi16EEEEEENS8_IJiNS9_ILi1EEENS8_IJiiEEEEEESF_SF_NS4_13DefaultFusionEJEEENS4_15FmhaFwdEpilogueIS6_fNS8_IJNS9_ILi64EEESB_SA_EEEEENS2_23IndividualTileSchedulerEJEEEEEvNT_6ParamsE:
	.zero		2688


//--------------------- SYMBOLS --------------------------

	.type		.nv.reservedSmem.offset0,@object
	.size		.nv.reservedSmem.offset0,0x4
	.type		__assertfail,@function
